//
// Generated by NVIDIA NVVM Compiler
//
// Compiler Build ID: CL-36424714
// Cuda compilation tools, release 13.0, V13.0.88
// Based on NVVM 20.0.0
//

.version 9.0
.target sm_100
.address_size 64

	// .globl	_Z16kernelEstimatePiiPy
.global .align 4 .b8 precalc_xorwow_matrix[102400];
.global .align 4 .b8 precalc_xorwow_offset_matrix[102400];
.global .align 4 .b8 mrg32k3aM1[2304];
.global .align 4 .b8 mrg32k3aM2[2304];
.global .align 4 .b8 mrg32k3aM1SubSeq[2016];
.global .align 4 .b8 mrg32k3aM2SubSeq[2016];
.global .align 4 .b8 mrg32k3aM1Seq[2304];
.global .align 4 .b8 mrg32k3aM2Seq[2304];
.const .align 8 .b8 __cr_lgamma_table[72];

.visible .entry _Z16kernelEstimatePiiPy(
	.param .u32 _Z16kernelEstimatePiiPy_param_0,
	.param .u64 .ptr .align 1 _Z16kernelEstimatePiiPy_param_1
)
{
	.local .align 8 .b8 	__local_depot0[48];
	.reg .b64 	%SP;
	.reg .b64 	%SPL;
	.reg .pred 	%p<73>;
	.reg .b32 	%r<1370>;
	.reg .b32 	%f<31>;
	.reg .b64 	%rd<30>;

	mov.u64 	%SPL, __local_depot0;
	ld.param.u32 	%r590, [_Z16kernelEstimatePiiPy_param_0];
	ld.param.u64 	%rd12, [_Z16kernelEstimatePiiPy_param_1];
	add.u64 	%rd1, %SPL, 0;
	mov.u32 	%r596, %ctaid.x;
	mov.u32 	%r597, %ntid.x;
	mov.u32 	%r598, %tid.x;
	mad.lo.s32 	%r1, %r596, %r597, %r598;
	mov.b32 	%r1075, -9920396;
	mov.b32 	%r599, -771510409;
	st.local.v2.u32 	[%rd1], {%r599, %r1075};
	mov.b32 	%r1073, -123459836;
	mov.b32 	%r1074, -308902214;
	st.local.v2.u32 	[%rd1+8], {%r1074, %r1073};
	mov.b32 	%r1071, -127593864;
	mov.b32 	%r1072, -589760388;
	st.local.v2.u32 	[%rd1+16], {%r1072, %r1071};
	setp.eq.s32 	%p1, %r1, 0;
	@%p1 bra 	$L__BB0_115;
	cvt.s64.s32 	%rd28, %r1;
	mov.b32 	%r1058, 0;
	mov.b32 	%r1075, -9920396;
	mov.b32 	%r1074, -308902214;
	mov.b32 	%r1073, -123459836;
	mov.b32 	%r1072, -589760388;
	mov.b32 	%r1071, -127593864;
$L__BB0_2:
	mov.u64 	%rd3, %rd28;
	and.b64  	%rd4, %rd3, 3;
	setp.eq.s64 	%p2, %rd4, 0;
	@%p2 bra 	$L__BB0_114;
	mul.wide.u32 	%rd14, %r1058, 3200;
	mov.u64 	%rd15, precalc_xorwow_matrix;
	add.s64 	%rd5, %rd15, %rd14;
	mov.b32 	%r1071, 0;
	mov.u32 	%r1072, %r1071;
	mov.u32 	%r1073, %r1071;
	mov.u32 	%r1074, %r1071;
	mov.u32 	%r1075, %r1071;
	mov.u32 	%r1064, %r1071;
$L__BB0_4:
	mul.wide.u32 	%rd16, %r1064, 4;
	add.s64 	%rd17, %rd1, %rd16;
	ld.local.u32 	%r14, [%rd17+4];
	shl.b32 	%r15, %r1064, 5;
	mov.b32 	%r1070, 0;
$L__BB0_5:
	.pragma "nounroll";
	shr.u32 	%r608, %r14, %r1070;
	and.b32  	%r609, %r608, 1;
	setp.eq.b32 	%p3, %r609, 1;
	not.pred 	%p4, %p3;
	add.s32 	%r610, %r15, %r1070;
	mul.lo.s32 	%r611, %r610, 5;
	mul.wide.u32 	%rd18, %r611, 4;
	add.s64 	%rd6, %rd5, %rd18;
	@%p4 bra 	$L__BB0_7;
	ld.global.u32 	%r612, [%rd6];
	xor.b32  	%r1075, %r1075, %r612;
	ld.global.u32 	%r613, [%rd6+4];
	xor.b32  	%r1074, %r1074, %r613;
	ld.global.u32 	%r614, [%rd6+8];
	xor.b32  	%r1073, %r1073, %r614;
	ld.global.u32 	%r615, [%rd6+12];
	xor.b32  	%r1072, %r1072, %r615;
	ld.global.u32 	%r616, [%rd6+16];
	xor.b32  	%r1071, %r1071, %r616;
$L__BB0_7:
	and.b32  	%r618, %r608, 2;
	setp.eq.s32 	%p5, %r618, 0;
	@%p5 bra 	$L__BB0_9;
	ld.global.u32 	%r619, [%rd6+20];
	xor.b32  	%r1075, %r1075, %r619;
	ld.global.u32 	%r620, [%rd6+24];
	xor.b32  	%r1074, %r1074, %r620;
	ld.global.u32 	%r621, [%rd6+28];
	xor.b32  	%r1073, %r1073, %r621;
	ld.global.u32 	%r622, [%rd6+32];
	xor.b32  	%r1072, %r1072, %r622;
	ld.global.u32 	%r623, [%rd6+36];
	xor.b32  	%r1071, %r1071, %r623;
$L__BB0_9:
	and.b32  	%r625, %r608, 4;
	setp.eq.s32 	%p6, %r625, 0;
	@%p6 bra 	$L__BB0_11;
	ld.global.u32 	%r626, [%rd6+40];
	xor.b32  	%r1075, %r1075, %r626;
	ld.global.u32 	%r627, [%rd6+44];
	xor.b32  	%r1074, %r1074, %r627;
	ld.global.u32 	%r628, [%rd6+48];
	xor.b32  	%r1073, %r1073, %r628;
	ld.global.u32 	%r629, [%rd6+52];
	xor.b32  	%r1072, %r1072, %r629;
	ld.global.u32 	%r630, [%rd6+56];
	xor.b32  	%r1071, %r1071, %r630;
$L__BB0_11:
	and.b32  	%r632, %r608, 8;
	setp.eq.s32 	%p7, %r632, 0;
	@%p7 bra 	$L__BB0_13;
	ld.global.u32 	%r633, [%rd6+60];
	xor.b32  	%r1075, %r1075, %r633;
	ld.global.u32 	%r634, [%rd6+64];
	xor.b32  	%r1074, %r1074, %r634;
	ld.global.u32 	%r635, [%rd6+68];
	xor.b32  	%r1073, %r1073, %r635;
	ld.global.u32 	%r636, [%rd6+72];
	xor.b32  	%r1072, %r1072, %r636;
	ld.global.u32 	%r637, [%rd6+76];
	xor.b32  	%r1071, %r1071, %r637;
$L__BB0_13:
	and.b32  	%r639, %r608, 16;
	setp.eq.s32 	%p8, %r639, 0;
	@%p8 bra 	$L__BB0_15;
	ld.global.u32 	%r640, [%rd6+80];
	xor.b32  	%r1075, %r1075, %r640;
	ld.global.u32 	%r641, [%rd6+84];
	xor.b32  	%r1074, %r1074, %r641;
	ld.global.u32 	%r642, [%rd6+88];
	xor.b32  	%r1073, %r1073, %r642;
	ld.global.u32 	%r643, [%rd6+92];
	xor.b32  	%r1072, %r1072, %r643;
	ld.global.u32 	%r644, [%rd6+96];
	xor.b32  	%r1071, %r1071, %r644;
$L__BB0_15:
	and.b32  	%r646, %r608, 32;
	setp.eq.s32 	%p9, %r646, 0;
	@%p9 bra 	$L__BB0_17;
	ld.global.u32 	%r647, [%rd6+100];
	xor.b32  	%r1075, %r1075, %r647;
	ld.global.u32 	%r648, [%rd6+104];
	xor.b32  	%r1074, %r1074, %r648;
	ld.global.u32 	%r649, [%rd6+108];
	xor.b32  	%r1073, %r1073, %r649;
	ld.global.u32 	%r650, [%rd6+112];
	xor.b32  	%r1072, %r1072, %r650;
	ld.global.u32 	%r651, [%rd6+116];
	xor.b32  	%r1071, %r1071, %r651;
$L__BB0_17:
	and.b32  	%r653, %r608, 64;
	setp.eq.s32 	%p10, %r653, 0;
	@%p10 bra 	$L__BB0_19;
	ld.global.u32 	%r654, [%rd6+120];
	xor.b32  	%r1075, %r1075, %r654;
	ld.global.u32 	%r655, [%rd6+124];
	xor.b32  	%r1074, %r1074, %r655;
	ld.global.u32 	%r656, [%rd6+128];
	xor.b32  	%r1073, %r1073, %r656;
	ld.global.u32 	%r657, [%rd6+132];
	xor.b32  	%r1072, %r1072, %r657;
	ld.global.u32 	%r658, [%rd6+136];
	xor.b32  	%r1071, %r1071, %r658;
$L__BB0_19:
	and.b32  	%r660, %r608, 128;
	setp.eq.s32 	%p11, %r660, 0;
	@%p11 bra 	$L__BB0_21;
	ld.global.u32 	%r661, [%rd6+140];
	xor.b32  	%r1075, %r1075, %r661;
	ld.global.u32 	%r662, [%rd6+144];
	xor.b32  	%r1074, %r1074, %r662;
	ld.global.u32 	%r663, [%rd6+148];
	xor.b32  	%r1073, %r1073, %r663;
	ld.global.u32 	%r664, [%rd6+152];
	xor.b32  	%r1072, %r1072, %r664;
	ld.global.u32 	%r665, [%rd6+156];
	xor.b32  	%r1071, %r1071, %r665;
$L__BB0_21:
	and.b32  	%r667, %r608, 256;
	setp.eq.s32 	%p12, %r667, 0;
	@%p12 bra 	$L__BB0_23;
	ld.global.u32 	%r668, [%rd6+160];
	xor.b32  	%r1075, %r1075, %r668;
	ld.global.u32 	%r669, [%rd6+164];
	xor.b32  	%r1074, %r1074, %r669;
	ld.global.u32 	%r670, [%rd6+168];
	xor.b32  	%r1073, %r1073, %r670;
	ld.global.u32 	%r671, [%rd6+172];
	xor.b32  	%r1072, %r1072, %r671;
	ld.global.u32 	%r672, [%rd6+176];
	xor.b32  	%r1071, %r1071, %r672;
$L__BB0_23:
	and.b32  	%r674, %r608, 512;
	setp.eq.s32 	%p13, %r674, 0;
	@%p13 bra 	$L__BB0_25;
	ld.global.u32 	%r675, [%rd6+180];
	xor.b32  	%r1075, %r1075, %r675;
	ld.global.u32 	%r676, [%rd6+184];
	xor.b32  	%r1074, %r1074, %r676;
	ld.global.u32 	%r677, [%rd6+188];
	xor.b32  	%r1073, %r1073, %r677;
	ld.global.u32 	%r678, [%rd6+192];
	xor.b32  	%r1072, %r1072, %r678;
	ld.global.u32 	%r679, [%rd6+196];
	xor.b32  	%r1071, %r1071, %r679;
$L__BB0_25:
	and.b32  	%r681, %r608, 1024;
	setp.eq.s32 	%p14, %r681, 0;
	@%p14 bra 	$L__BB0_27;
	ld.global.u32 	%r682, [%rd6+200];
	xor.b32  	%r1075, %r1075, %r682;
	ld.global.u32 	%r683, [%rd6+204];
	xor.b32  	%r1074, %r1074, %r683;
	ld.global.u32 	%r684, [%rd6+208];
	xor.b32  	%r1073, %r1073, %r684;
	ld.global.u32 	%r685, [%rd6+212];
	xor.b32  	%r1072, %r1072, %r685;
	ld.global.u32 	%r686, [%rd6+216];
	xor.b32  	%r1071, %r1071, %r686;
$L__BB0_27:
	and.b32  	%r688, %r608, 2048;
	setp.eq.s32 	%p15, %r688, 0;
	@%p15 bra 	$L__BB0_29;
	ld.global.u32 	%r689, [%rd6+220];
	xor.b32  	%r1075, %r1075, %r689;
	ld.global.u32 	%r690, [%rd6+224];
	xor.b32  	%r1074, %r1074, %r690;
	ld.global.u32 	%r691, [%rd6+228];
	xor.b32  	%r1073, %r1073, %r691;
	ld.global.u32 	%r692, [%rd6+232];
	xor.b32  	%r1072, %r1072, %r692;
	ld.global.u32 	%r693, [%rd6+236];
	xor.b32  	%r1071, %r1071, %r693;
$L__BB0_29:
	and.b32  	%r695, %r608, 4096;
	setp.eq.s32 	%p16, %r695, 0;
	@%p16 bra 	$L__BB0_31;
	ld.global.u32 	%r696, [%rd6+240];
	xor.b32  	%r1075, %r1075, %r696;
	ld.global.u32 	%r697, [%rd6+244];
	xor.b32  	%r1074, %r1074, %r697;
	ld.global.u32 	%r698, [%rd6+248];
	xor.b32  	%r1073, %r1073, %r698;
	ld.global.u32 	%r699, [%rd6+252];
	xor.b32  	%r1072, %r1072, %r699;
	ld.global.u32 	%r700, [%rd6+256];
	xor.b32  	%r1071, %r1071, %r700;
$L__BB0_31:
	and.b32  	%r702, %r608, 8192;
	setp.eq.s32 	%p17, %r702, 0;
	@%p17 bra 	$L__BB0_33;
	ld.global.u32 	%r703, [%rd6+260];
	xor.b32  	%r1075, %r1075, %r703;
	ld.global.u32 	%r704, [%rd6+264];
	xor.b32  	%r1074, %r1074, %r704;
	ld.global.u32 	%r705, [%rd6+268];
	xor.b32  	%r1073, %r1073, %r705;
	ld.global.u32 	%r706, [%rd6+272];
	xor.b32  	%r1072, %r1072, %r706;
	ld.global.u32 	%r707, [%rd6+276];
	xor.b32  	%r1071, %r1071, %r707;
$L__BB0_33:
	and.b32  	%r709, %r608, 16384;
	setp.eq.s32 	%p18, %r709, 0;
	@%p18 bra 	$L__BB0_35;
	ld.global.u32 	%r710, [%rd6+280];
	xor.b32  	%r1075, %r1075, %r710;
	ld.global.u32 	%r711, [%rd6+284];
	xor.b32  	%r1074, %r1074, %r711;
	ld.global.u32 	%r712, [%rd6+288];
	xor.b32  	%r1073, %r1073, %r712;
	ld.global.u32 	%r713, [%rd6+292];
	xor.b32  	%r1072, %r1072, %r713;
	ld.global.u32 	%r714, [%rd6+296];
	xor.b32  	%r1071, %r1071, %r714;
$L__BB0_35:
	and.b32  	%r716, %r608, 32768;
	setp.eq.s32 	%p19, %r716, 0;
	@%p19 bra 	$L__BB0_37;
	ld.global.u32 	%r717, [%rd6+300];
	xor.b32  	%r1075, %r1075, %r717;
	ld.global.u32 	%r718, [%rd6+304];
	xor.b32  	%r1074, %r1074, %r718;
	ld.global.u32 	%r719, [%rd6+308];
	xor.b32  	%r1073, %r1073, %r719;
	ld.global.u32 	%r720, [%rd6+312];
	xor.b32  	%r1072, %r1072, %r720;
	ld.global.u32 	%r721, [%rd6+316];
	xor.b32  	%r1071, %r1071, %r721;
$L__BB0_37:
	add.s32 	%r1070, %r1070, 16;
	setp.ne.s32 	%p20, %r1070, 32;
	@%p20 bra 	$L__BB0_5;
	mad.lo.s32 	%r722, %r1064, -31, %r15;
	add.s32 	%r1064, %r722, 1;
	setp.ne.s32 	%p21, %r1064, 5;
	@%p21 bra 	$L__BB0_4;
	st.local.u32 	[%rd1+4], %r1075;
	st.local.v2.u32 	[%rd1+8], {%r1074, %r1073};
	st.local.v2.u32 	[%rd1+16], {%r1072, %r1071};
	setp.eq.s64 	%p22, %rd4, 1;
	@%p22 bra 	$L__BB0_114;
	mov.b32 	%r1071, 0;
	mov.u32 	%r1072, %r1071;
	mov.u32 	%r1073, %r1071;
	mov.u32 	%r1074, %r1071;
	mov.u32 	%r1075, %r1071;
	mov.u32 	%r1156, %r1071;
$L__BB0_41:
	mul.wide.u32 	%rd19, %r1156, 4;
	add.s64 	%rd20, %rd1, %rd19;
	ld.local.u32 	%r190, [%rd20+4];
	shl.b32 	%r191, %r1156, 5;
	mov.b32 	%r1162, 0;
$L__BB0_42:
	.pragma "nounroll";
	shr.u32 	%r725, %r190, %r1162;
	and.b32  	%r726, %r725, 1;
	setp.eq.b32 	%p23, %r726, 1;
	not.pred 	%p24, %p23;
	add.s32 	%r727, %r191, %r1162;
	mul.lo.s32 	%r728, %r727, 5;
	mul.wide.u32 	%rd21, %r728, 4;
	add.s64 	%rd7, %rd5, %rd21;
	@%p24 bra 	$L__BB0_44;
	ld.global.u32 	%r729, [%rd7];
	xor.b32  	%r1075, %r1075, %r729;
	ld.global.u32 	%r730, [%rd7+4];
	xor.b32  	%r1074, %r1074, %r730;
	ld.global.u32 	%r731, [%rd7+8];
	xor.b32  	%r1073, %r1073, %r731;
	ld.global.u32 	%r732, [%rd7+12];
	xor.b32  	%r1072, %r1072, %r732;
	ld.global.u32 	%r733, [%rd7+16];
	xor.b32  	%r1071, %r1071, %r733;
$L__BB0_44:
	and.b32  	%r735, %r725, 2;
	setp.eq.s32 	%p25, %r735, 0;
	@%p25 bra 	$L__BB0_46;
	ld.global.u32 	%r736, [%rd7+20];
	xor.b32  	%r1075, %r1075, %r736;
	ld.global.u32 	%r737, [%rd7+24];
	xor.b32  	%r1074, %r1074, %r737;
	ld.global.u32 	%r738, [%rd7+28];
	xor.b32  	%r1073, %r1073, %r738;
	ld.global.u32 	%r739, [%rd7+32];
	xor.b32  	%r1072, %r1072, %r739;
	ld.global.u32 	%r740, [%rd7+36];
	xor.b32  	%r1071, %r1071, %r740;
$L__BB0_46:
	and.b32  	%r742, %r725, 4;
	setp.eq.s32 	%p26, %r742, 0;
	@%p26 bra 	$L__BB0_48;
	ld.global.u32 	%r743, [%rd7+40];
	xor.b32  	%r1075, %r1075, %r743;
	ld.global.u32 	%r744, [%rd7+44];
	xor.b32  	%r1074, %r1074, %r744;
	ld.global.u32 	%r745, [%rd7+48];
	xor.b32  	%r1073, %r1073, %r745;
	ld.global.u32 	%r746, [%rd7+52];
	xor.b32  	%r1072, %r1072, %r746;
	ld.global.u32 	%r747, [%rd7+56];
	xor.b32  	%r1071, %r1071, %r747;
$L__BB0_48:
	and.b32  	%r749, %r725, 8;
	setp.eq.s32 	%p27, %r749, 0;
	@%p27 bra 	$L__BB0_50;
	ld.global.u32 	%r750, [%rd7+60];
	xor.b32  	%r1075, %r1075, %r750;
	ld.global.u32 	%r751, [%rd7+64];
	xor.b32  	%r1074, %r1074, %r751;
	ld.global.u32 	%r752, [%rd7+68];
	xor.b32  	%r1073, %r1073, %r752;
	ld.global.u32 	%r753, [%rd7+72];
	xor.b32  	%r1072, %r1072, %r753;
	ld.global.u32 	%r754, [%rd7+76];
	xor.b32  	%r1071, %r1071, %r754;
$L__BB0_50:
	and.b32  	%r756, %r725, 16;
	setp.eq.s32 	%p28, %r756, 0;
	@%p28 bra 	$L__BB0_52;
	ld.global.u32 	%r757, [%rd7+80];
	xor.b32  	%r1075, %r1075, %r757;
	ld.global.u32 	%r758, [%rd7+84];
	xor.b32  	%r1074, %r1074, %r758;
	ld.global.u32 	%r759, [%rd7+88];
	xor.b32  	%r1073, %r1073, %r759;
	ld.global.u32 	%r760, [%rd7+92];
	xor.b32  	%r1072, %r1072, %r760;
	ld.global.u32 	%r761, [%rd7+96];
	xor.b32  	%r1071, %r1071, %r761;
$L__BB0_52:
	and.b32  	%r763, %r725, 32;
	setp.eq.s32 	%p29, %r763, 0;
	@%p29 bra 	$L__BB0_54;
	ld.global.u32 	%r764, [%rd7+100];
	xor.b32  	%r1075, %r1075, %r764;
	ld.global.u32 	%r765, [%rd7+104];
	xor.b32  	%r1074, %r1074, %r765;
	ld.global.u32 	%r766, [%rd7+108];
	xor.b32  	%r1073, %r1073, %r766;
	ld.global.u32 	%r767, [%rd7+112];
	xor.b32  	%r1072, %r1072, %r767;
	ld.global.u32 	%r768, [%rd7+116];
	xor.b32  	%r1071, %r1071, %r768;
$L__BB0_54:
	and.b32  	%r770, %r725, 64;
	setp.eq.s32 	%p30, %r770, 0;
	@%p30 bra 	$L__BB0_56;
	ld.global.u32 	%r771, [%rd7+120];
	xor.b32  	%r1075, %r1075, %r771;
	ld.global.u32 	%r772, [%rd7+124];
	xor.b32  	%r1074, %r1074, %r772;
	ld.global.u32 	%r773, [%rd7+128];
	xor.b32  	%r1073, %r1073, %r773;
	ld.global.u32 	%r774, [%rd7+132];
	xor.b32  	%r1072, %r1072, %r774;
	ld.global.u32 	%r775, [%rd7+136];
	xor.b32  	%r1071, %r1071, %r775;
$L__BB0_56:
	and.b32  	%r777, %r725, 128;
	setp.eq.s32 	%p31, %r777, 0;
	@%p31 bra 	$L__BB0_58;
	ld.global.u32 	%r778, [%rd7+140];
	xor.b32  	%r1075, %r1075, %r778;
	ld.global.u32 	%r779, [%rd7+144];
	xor.b32  	%r1074, %r1074, %r779;
	ld.global.u32 	%r780, [%rd7+148];
	xor.b32  	%r1073, %r1073, %r780;
	ld.global.u32 	%r781, [%rd7+152];
	xor.b32  	%r1072, %r1072, %r781;
	ld.global.u32 	%r782, [%rd7+156];
	xor.b32  	%r1071, %r1071, %r782;
$L__BB0_58:
	and.b32  	%r784, %r725, 256;
	setp.eq.s32 	%p32, %r784, 0;
	@%p32 bra 	$L__BB0_60;
	ld.global.u32 	%r785, [%rd7+160];
	xor.b32  	%r1075, %r1075, %r785;
	ld.global.u32 	%r786, [%rd7+164];
	xor.b32  	%r1074, %r1074, %r786;
	ld.global.u32 	%r787, [%rd7+168];
	xor.b32  	%r1073, %r1073, %r787;
	ld.global.u32 	%r788, [%rd7+172];
	xor.b32  	%r1072, %r1072, %r788;
	ld.global.u32 	%r789, [%rd7+176];
	xor.b32  	%r1071, %r1071, %r789;
$L__BB0_60:
	and.b32  	%r791, %r725, 512;
	setp.eq.s32 	%p33, %r791, 0;
	@%p33 bra 	$L__BB0_62;
	ld.global.u32 	%r792, [%rd7+180];
	xor.b32  	%r1075, %r1075, %r792;
	ld.global.u32 	%r793, [%rd7+184];
	xor.b32  	%r1074, %r1074, %r793;
	ld.global.u32 	%r794, [%rd7+188];
	xor.b32  	%r1073, %r1073, %r794;
	ld.global.u32 	%r795, [%rd7+192];
	xor.b32  	%r1072, %r1072, %r795;
	ld.global.u32 	%r796, [%rd7+196];
	xor.b32  	%r1071, %r1071, %r796;
$L__BB0_62:
	and.b32  	%r798, %r725, 1024;
	setp.eq.s32 	%p34, %r798, 0;
	@%p34 bra 	$L__BB0_64;
	ld.global.u32 	%r799, [%rd7+200];
	xor.b32  	%r1075, %r1075, %r799;
	ld.global.u32 	%r800, [%rd7+204];
	xor.b32  	%r1074, %r1074, %r800;
	ld.global.u32 	%r801, [%rd7+208];
	xor.b32  	%r1073, %r1073, %r801;
	ld.global.u32 	%r802, [%rd7+212];
	xor.b32  	%r1072, %r1072, %r802;
	ld.global.u32 	%r803, [%rd7+216];
	xor.b32  	%r1071, %r1071, %r803;
$L__BB0_64:
	and.b32  	%r805, %r725, 2048;
	setp.eq.s32 	%p35, %r805, 0;
	@%p35 bra 	$L__BB0_66;
	ld.global.u32 	%r806, [%rd7+220];
	xor.b32  	%r1075, %r1075, %r806;
	ld.global.u32 	%r807, [%rd7+224];
	xor.b32  	%r1074, %r1074, %r807;
	ld.global.u32 	%r808, [%rd7+228];
	xor.b32  	%r1073, %r1073, %r808;
	ld.global.u32 	%r809, [%rd7+232];
	xor.b32  	%r1072, %r1072, %r809;
	ld.global.u32 	%r810, [%rd7+236];
	xor.b32  	%r1071, %r1071, %r810;
$L__BB0_66:
	and.b32  	%r812, %r725, 4096;
	setp.eq.s32 	%p36, %r812, 0;
	@%p36 bra 	$L__BB0_68;
	ld.global.u32 	%r813, [%rd7+240];
	xor.b32  	%r1075, %r1075, %r813;
	ld.global.u32 	%r814, [%rd7+244];
	xor.b32  	%r1074, %r1074, %r814;
	ld.global.u32 	%r815, [%rd7+248];
	xor.b32  	%r1073, %r1073, %r815;
	ld.global.u32 	%r816, [%rd7+252];
	xor.b32  	%r1072, %r1072, %r816;
	ld.global.u32 	%r817, [%rd7+256];
	xor.b32  	%r1071, %r1071, %r817;
$L__BB0_68:
	and.b32  	%r819, %r725, 8192;
	setp.eq.s32 	%p37, %r819, 0;
	@%p37 bra 	$L__BB0_70;
	ld.global.u32 	%r820, [%rd7+260];
	xor.b32  	%r1075, %r1075, %r820;
	ld.global.u32 	%r821, [%rd7+264];
	xor.b32  	%r1074, %r1074, %r821;
	ld.global.u32 	%r822, [%rd7+268];
	xor.b32  	%r1073, %r1073, %r822;
	ld.global.u32 	%r823, [%rd7+272];
	xor.b32  	%r1072, %r1072, %r823;
	ld.global.u32 	%r824, [%rd7+276];
	xor.b32  	%r1071, %r1071, %r824;
$L__BB0_70:
	and.b32  	%r826, %r725, 16384;
	setp.eq.s32 	%p38, %r826, 0;
	@%p38 bra 	$L__BB0_72;
	ld.global.u32 	%r827, [%rd7+280];
	xor.b32  	%r1075, %r1075, %r827;
	ld.global.u32 	%r828, [%rd7+284];
	xor.b32  	%r1074, %r1074, %r828;
	ld.global.u32 	%r829, [%rd7+288];
	xor.b32  	%r1073, %r1073, %r829;
	ld.global.u32 	%r830, [%rd7+292];
	xor.b32  	%r1072, %r1072, %r830;
	ld.global.u32 	%r831, [%rd7+296];
	xor.b32  	%r1071, %r1071, %r831;
$L__BB0_72:
	and.b32  	%r833, %r725, 32768;
	setp.eq.s32 	%p39, %r833, 0;
	@%p39 bra 	$L__BB0_74;
	ld.global.u32 	%r834, [%rd7+300];
	xor.b32  	%r1075, %r1075, %r834;
	ld.global.u32 	%r835, [%rd7+304];
	xor.b32  	%r1074, %r1074, %r835;
	ld.global.u32 	%r836, [%rd7+308];
	xor.b32  	%r1073, %r1073, %r836;
	ld.global.u32 	%r837, [%rd7+312];
	xor.b32  	%r1072, %r1072, %r837;
	ld.global.u32 	%r838, [%rd7+316];
	xor.b32  	%r1071, %r1071, %r838;
$L__BB0_74:
	add.s32 	%r1162, %r1162, 16;
	setp.ne.s32 	%p40, %r1162, 32;
	@%p40 bra 	$L__BB0_42;
	mad.lo.s32 	%r839, %r1156, -31, %r191;
	add.s32 	%r1156, %r839, 1;
	setp.ne.s32 	%p41, %r1156, 5;
	@%p41 bra 	$L__BB0_41;
	st.local.u32 	[%rd1+4], %r1075;
	st.local.v2.u32 	[%rd1+8], {%r1074, %r1073};
	st.local.v2.u32 	[%rd1+16], {%r1072, %r1071};
	setp.ne.s64 	%p42, %rd4, 3;
	@%p42 bra 	$L__BB0_114;
	mov.b32 	%r1071, 0;
	mov.u32 	%r1072, %r1071;
	mov.u32 	%r1073, %r1071;
	mov.u32 	%r1074, %r1071;
	mov.u32 	%r1075, %r1071;
	mov.u32 	%r1248, %r1071;
$L__BB0_78:
	mul.wide.u32 	%rd22, %r1248, 4;
	add.s64 	%rd23, %rd1, %rd22;
	ld.local.u32 	%r366, [%rd23+4];
	shl.b32 	%r367, %r1248, 5;
	mov.b32 	%r1254, 0;
$L__BB0_79:
	.pragma "nounroll";
	shr.u32 	%r842, %r366, %r1254;
	and.b32  	%r843, %r842, 1;
	setp.eq.b32 	%p43, %r843, 1;
	not.pred 	%p44, %p43;
	add.s32 	%r844, %r367, %r1254;
	mul.lo.s32 	%r845, %r844, 5;
	mul.wide.u32 	%rd24, %r845, 4;
	add.s64 	%rd8, %rd5, %rd24;
	@%p44 bra 	$L__BB0_81;
	ld.global.u32 	%r846, [%rd8];
	xor.b32  	%r1075, %r1075, %r846;
	ld.global.u32 	%r847, [%rd8+4];
	xor.b32  	%r1074, %r1074, %r847;
	ld.global.u32 	%r848, [%rd8+8];
	xor.b32  	%r1073, %r1073, %r848;
	ld.global.u32 	%r849, [%rd8+12];
	xor.b32  	%r1072, %r1072, %r849;
	ld.global.u32 	%r850, [%rd8+16];
	xor.b32  	%r1071, %r1071, %r850;
$L__BB0_81:
	and.b32  	%r852, %r842, 2;
	setp.eq.s32 	%p45, %r852, 0;
	@%p45 bra 	$L__BB0_83;
	ld.global.u32 	%r853, [%rd8+20];
	xor.b32  	%r1075, %r1075, %r853;
	ld.global.u32 	%r854, [%rd8+24];
	xor.b32  	%r1074, %r1074, %r854;
	ld.global.u32 	%r855, [%rd8+28];
	xor.b32  	%r1073, %r1073, %r855;
	ld.global.u32 	%r856, [%rd8+32];
	xor.b32  	%r1072, %r1072, %r856;
	ld.global.u32 	%r857, [%rd8+36];
	xor.b32  	%r1071, %r1071, %r857;
$L__BB0_83:
	and.b32  	%r859, %r842, 4;
	setp.eq.s32 	%p46, %r859, 0;
	@%p46 bra 	$L__BB0_85;
	ld.global.u32 	%r860, [%rd8+40];
	xor.b32  	%r1075, %r1075, %r860;
	ld.global.u32 	%r861, [%rd8+44];
	xor.b32  	%r1074, %r1074, %r861;
	ld.global.u32 	%r862, [%rd8+48];
	xor.b32  	%r1073, %r1073, %r862;
	ld.global.u32 	%r863, [%rd8+52];
	xor.b32  	%r1072, %r1072, %r863;
	ld.global.u32 	%r864, [%rd8+56];
	xor.b32  	%r1071, %r1071, %r864;
$L__BB0_85:
	and.b32  	%r866, %r842, 8;
	setp.eq.s32 	%p47, %r866, 0;
	@%p47 bra 	$L__BB0_87;
	ld.global.u32 	%r867, [%rd8+60];
	xor.b32  	%r1075, %r1075, %r867;
	ld.global.u32 	%r868, [%rd8+64];
	xor.b32  	%r1074, %r1074, %r868;
	ld.global.u32 	%r869, [%rd8+68];
	xor.b32  	%r1073, %r1073, %r869;
	ld.global.u32 	%r870, [%rd8+72];
	xor.b32  	%r1072, %r1072, %r870;
	ld.global.u32 	%r871, [%rd8+76];
	xor.b32  	%r1071, %r1071, %r871;
$L__BB0_87:
	and.b32  	%r873, %r842, 16;
	setp.eq.s32 	%p48, %r873, 0;
	@%p48 bra 	$L__BB0_89;
	ld.global.u32 	%r874, [%rd8+80];
	xor.b32  	%r1075, %r1075, %r874;
	ld.global.u32 	%r875, [%rd8+84];
	xor.b32  	%r1074, %r1074, %r875;
	ld.global.u32 	%r876, [%rd8+88];
	xor.b32  	%r1073, %r1073, %r876;
	ld.global.u32 	%r877, [%rd8+92];
	xor.b32  	%r1072, %r1072, %r877;
	ld.global.u32 	%r878, [%rd8+96];
	xor.b32  	%r1071, %r1071, %r878;
$L__BB0_89:
	and.b32  	%r880, %r842, 32;
	setp.eq.s32 	%p49, %r880, 0;
	@%p49 bra 	$L__BB0_91;
	ld.global.u32 	%r881, [%rd8+100];
	xor.b32  	%r1075, %r1075, %r881;
	ld.global.u32 	%r882, [%rd8+104];
	xor.b32  	%r1074, %r1074, %r882;
	ld.global.u32 	%r883, [%rd8+108];
	xor.b32  	%r1073, %r1073, %r883;
	ld.global.u32 	%r884, [%rd8+112];
	xor.b32  	%r1072, %r1072, %r884;
	ld.global.u32 	%r885, [%rd8+116];
	xor.b32  	%r1071, %r1071, %r885;
$L__BB0_91:
	and.b32  	%r887, %r842, 64;
	setp.eq.s32 	%p50, %r887, 0;
	@%p50 bra 	$L__BB0_93;
	ld.global.u32 	%r888, [%rd8+120];
	xor.b32  	%r1075, %r1075, %r888;
	ld.global.u32 	%r889, [%rd8+124];
	xor.b32  	%r1074, %r1074, %r889;
	ld.global.u32 	%r890, [%rd8+128];
	xor.b32  	%r1073, %r1073, %r890;
	ld.global.u32 	%r891, [%rd8+132];
	xor.b32  	%r1072, %r1072, %r891;
	ld.global.u32 	%r892, [%rd8+136];
	xor.b32  	%r1071, %r1071, %r892;
$L__BB0_93:
	and.b32  	%r894, %r842, 128;
	setp.eq.s32 	%p51, %r894, 0;
	@%p51 bra 	$L__BB0_95;
	ld.global.u32 	%r895, [%rd8+140];
	xor.b32  	%r1075, %r1075, %r895;
	ld.global.u32 	%r896, [%rd8+144];
	xor.b32  	%r1074, %r1074, %r896;
	ld.global.u32 	%r897, [%rd8+148];
	xor.b32  	%r1073, %r1073, %r897;
	ld.global.u32 	%r898, [%rd8+152];
	xor.b32  	%r1072, %r1072, %r898;
	ld.global.u32 	%r899, [%rd8+156];
	xor.b32  	%r1071, %r1071, %r899;
$L__BB0_95:
	and.b32  	%r901, %r842, 256;
	setp.eq.s32 	%p52, %r901, 0;
	@%p52 bra 	$L__BB0_97;
	ld.global.u32 	%r902, [%rd8+160];
	xor.b32  	%r1075, %r1075, %r902;
	ld.global.u32 	%r903, [%rd8+164];
	xor.b32  	%r1074, %r1074, %r903;
	ld.global.u32 	%r904, [%rd8+168];
	xor.b32  	%r1073, %r1073, %r904;
	ld.global.u32 	%r905, [%rd8+172];
	xor.b32  	%r1072, %r1072, %r905;
	ld.global.u32 	%r906, [%rd8+176];
	xor.b32  	%r1071, %r1071, %r906;
$L__BB0_97:
	and.b32  	%r908, %r842, 512;
	setp.eq.s32 	%p53, %r908, 0;
	@%p53 bra 	$L__BB0_99;
	ld.global.u32 	%r909, [%rd8+180];
	xor.b32  	%r1075, %r1075, %r909;
	ld.global.u32 	%r910, [%rd8+184];
	xor.b32  	%r1074, %r1074, %r910;
	ld.global.u32 	%r911, [%rd8+188];
	xor.b32  	%r1073, %r1073, %r911;
	ld.global.u32 	%r912, [%rd8+192];
	xor.b32  	%r1072, %r1072, %r912;
	ld.global.u32 	%r913, [%rd8+196];
	xor.b32  	%r1071, %r1071, %r913;
$L__BB0_99:
	and.b32  	%r915, %r842, 1024;
	setp.eq.s32 	%p54, %r915, 0;
	@%p54 bra 	$L__BB0_101;
	ld.global.u32 	%r916, [%rd8+200];
	xor.b32  	%r1075, %r1075, %r916;
	ld.global.u32 	%r917, [%rd8+204];
	xor.b32  	%r1074, %r1074, %r917;
	ld.global.u32 	%r918, [%rd8+208];
	xor.b32  	%r1073, %r1073, %r918;
	ld.global.u32 	%r919, [%rd8+212];
	xor.b32  	%r1072, %r1072, %r919;
	ld.global.u32 	%r920, [%rd8+216];
	xor.b32  	%r1071, %r1071, %r920;
$L__BB0_101:
	and.b32  	%r922, %r842, 2048;
	setp.eq.s32 	%p55, %r922, 0;
	@%p55 bra 	$L__BB0_103;
	ld.global.u32 	%r923, [%rd8+220];
	xor.b32  	%r1075, %r1075, %r923;
	ld.global.u32 	%r924, [%rd8+224];
	xor.b32  	%r1074, %r1074, %r924;
	ld.global.u32 	%r925, [%rd8+228];
	xor.b32  	%r1073, %r1073, %r925;
	ld.global.u32 	%r926, [%rd8+232];
	xor.b32  	%r1072, %r1072, %r926;
	ld.global.u32 	%r927, [%rd8+236];
	xor.b32  	%r1071, %r1071, %r927;
$L__BB0_103:
	and.b32  	%r929, %r842, 4096;
	setp.eq.s32 	%p56, %r929, 0;
	@%p56 bra 	$L__BB0_105;
	ld.global.u32 	%r930, [%rd8+240];
	xor.b32  	%r1075, %r1075, %r930;
	ld.global.u32 	%r931, [%rd8+244];
	xor.b32  	%r1074, %r1074, %r931;
	ld.global.u32 	%r932, [%rd8+248];
	xor.b32  	%r1073, %r1073, %r932;
	ld.global.u32 	%r933, [%rd8+252];
	xor.b32  	%r1072, %r1072, %r933;
	ld.global.u32 	%r934, [%rd8+256];
	xor.b32  	%r1071, %r1071, %r934;
$L__BB0_105:
	and.b32  	%r936, %r842, 8192;
	setp.eq.s32 	%p57, %r936, 0;
	@%p57 bra 	$L__BB0_107;
	ld.global.u32 	%r937, [%rd8+260];
	xor.b32  	%r1075, %r1075, %r937;
	ld.global.u32 	%r938, [%rd8+264];
	xor.b32  	%r1074, %r1074, %r938;
	ld.global.u32 	%r939, [%rd8+268];
	xor.b32  	%r1073, %r1073, %r939;
	ld.global.u32 	%r940, [%rd8+272];
	xor.b32  	%r1072, %r1072, %r940;
	ld.global.u32 	%r941, [%rd8+276];
	xor.b32  	%r1071, %r1071, %r941;
$L__BB0_107:
	and.b32  	%r943, %r842, 16384;
	setp.eq.s32 	%p58, %r943, 0;
	@%p58 bra 	$L__BB0_109;
	ld.global.u32 	%r944, [%rd8+280];
	xor.b32  	%r1075, %r1075, %r944;
	ld.global.u32 	%r945, [%rd8+284];
	xor.b32  	%r1074, %r1074, %r945;
	ld.global.u32 	%r946, [%rd8+288];
	xor.b32  	%r1073, %r1073, %r946;
	ld.global.u32 	%r947, [%rd8+292];
	xor.b32  	%r1072, %r1072, %r947;
	ld.global.u32 	%r948, [%rd8+296];
	xor.b32  	%r1071, %r1071, %r948;
$L__BB0_109:
	and.b32  	%r950, %r842, 32768;
	setp.eq.s32 	%p59, %r950, 0;
	@%p59 bra 	$L__BB0_111;
	ld.global.u32 	%r951, [%rd8+300];
	xor.b32  	%r1075, %r1075, %r951;
	ld.global.u32 	%r952, [%rd8+304];
	xor.b32  	%r1074, %r1074, %r952;
	ld.global.u32 	%r953, [%rd8+308];
	xor.b32  	%r1073, %r1073, %r953;
	ld.global.u32 	%r954, [%rd8+312];
	xor.b32  	%r1072, %r1072, %r954;
	ld.global.u32 	%r955, [%rd8+316];
	xor.b32  	%r1071, %r1071, %r955;
$L__BB0_111:
	add.s32 	%r1254, %r1254, 16;
	setp.ne.s32 	%p60, %r1254, 32;
	@%p60 bra 	$L__BB0_79;
	mad.lo.s32 	%r956, %r1248, -31, %r367;
	add.s32 	%r1248, %r956, 1;
	setp.ne.s32 	%p61, %r1248, 5;
	@%p61 bra 	$L__BB0_78;
	st.local.u32 	[%rd1+4], %r1075;
	st.local.v2.u32 	[%rd1+8], {%r1074, %r1073};
	st.local.v2.u32 	[%rd1+16], {%r1072, %r1071};
$L__BB0_114:
	shr.u64 	%rd28, %rd3, 2;
	add.s32 	%r1058, %r1058, 1;
	setp.gt.u64 	%p62, %rd3, 3;
	@%p62 bra 	$L__BB0_2;
$L__BB0_115:
	setp.lt.s32 	%p63, %r590, 1;
	mov.b64 	%rd29, 0;
	@%p63 bra 	$L__BB0_124;
	and.b32  	%r547, %r590, 3;
	setp.lt.u32 	%p64, %r590, 4;
	mov.b32 	%r1369, 0;
	mov.b32 	%r1354, -771510409;
	@%p64 bra 	$L__BB0_120;
	and.b32  	%r961, %r590, 2147483644;
	neg.s32 	%r1345, %r961;
	mov.b32 	%r1346, 0;
	mov.u32 	%r1369, %r1346;
$L__BB0_118:
	shr.u32 	%r962, %r1075, 2;
	xor.b32  	%r963, %r962, %r1075;
	shl.b32 	%r964, %r1071, 4;
	shl.b32 	%r965, %r963, 1;
	xor.b32  	%r966, %r965, %r964;
	xor.b32  	%r967, %r966, %r963;
	xor.b32  	%r968, %r967, %r1071;
	add.s32 	%r969, %r1346, -771510409;
	add.s32 	%r970, %r969, %r968;
	add.s32 	%r971, %r970, 362437;
	cvt.rn.f32.u32 	%f1, %r971;
	fma.rn.f32 	%f2, %f1, 0f2F800000, 0f2F000000;
	shr.u32 	%r972, %r1074, 2;
	xor.b32  	%r973, %r972, %r1074;
	shl.b32 	%r974, %r968, 4;
	shl.b32 	%r975, %r973, 1;
	xor.b32  	%r976, %r975, %r974;
	xor.b32  	%r977, %r976, %r973;
	xor.b32  	%r978, %r977, %r968;
	add.s32 	%r979, %r969, %r978;
	add.s32 	%r980, %r979, 724874;
	cvt.rn.f32.u32 	%f3, %r980;
	fma.rn.f32 	%f4, %f3, 0f2F800000, 0f2F000000;
	mul.f32 	%f5, %f4, %f4;
	fma.rn.f32 	%f6, %f2, %f2, %f5;
	setp.le.f32 	%p65, %f6, 0f3F800000;
	selp.u32 	%r981, 1, 0, %p65;
	add.s32 	%r982, %r1369, %r981;
	shr.u32 	%r983, %r1073, 2;
	xor.b32  	%r984, %r983, %r1073;
	shl.b32 	%r985, %r978, 4;
	shl.b32 	%r986, %r984, 1;
	xor.b32  	%r987, %r986, %r985;
	xor.b32  	%r988, %r987, %r984;
	xor.b32  	%r989, %r988, %r978;
	add.s32 	%r990, %r969, %r989;
	add.s32 	%r991, %r990, 1087311;
	cvt.rn.f32.u32 	%f7, %r991;
	fma.rn.f32 	%f8, %f7, 0f2F800000, 0f2F000000;
	shr.u32 	%r992, %r1072, 2;
	xor.b32  	%r993, %r992, %r1072;
	shl.b32 	%r994, %r989, 4;
	shl.b32 	%r995, %r993, 1;
	xor.b32  	%r996, %r995, %r994;
	xor.b32  	%r997, %r996, %r993;
	xor.b32  	%r1075, %r997, %r989;
	add.s32 	%r998, %r969, %r1075;
	add.s32 	%r999, %r998, 1449748;
	cvt.rn.f32.u32 	%f9, %r999;
	fma.rn.f32 	%f10, %f9, 0f2F800000, 0f2F000000;
	mul.f32 	%f11, %f10, %f10;
	fma.rn.f32 	%f12, %f8, %f8, %f11;
	setp.le.f32 	%p66, %f12, 0f3F800000;
	selp.u32 	%r1000, 1, 0, %p66;
	add.s32 	%r1001, %r982, %r1000;
	shr.u32 	%r1002, %r1071, 2;
	xor.b32  	%r1003, %r1002, %r1071;
	shl.b32 	%r1004, %r1075, 4;
	shl.b32 	%r1005, %r1003, 1;
	xor.b32  	%r1006, %r1005, %r1004;
	xor.b32  	%r1007, %r1006, %r1003;
	xor.b32  	%r1074, %r1007, %r1075;
	add.s32 	%r1008, %r969, %r1074;
	add.s32 	%r1009, %r1008, 1812185;
	cvt.rn.f32.u32 	%f13, %r1009;
	fma.rn.f32 	%f14, %f13, 0f2F800000, 0f2F000000;
	shr.u32 	%r1010, %r968, 2;
	xor.b32  	%r1011, %r1010, %r968;
	shl.b32 	%r1012, %r1074, 4;
	shl.b32 	%r1013, %r1011, 1;
	xor.b32  	%r1014, %r1013, %r1012;
	xor.b32  	%r1015, %r1014, %r1011;
	xor.b32  	%r1073, %r1015, %r1074;
	add.s32 	%r1016, %r969, %r1073;
	add.s32 	%r1017, %r1016, 2174622;
	cvt.rn.f32.u32 	%f15, %r1017;
	fma.rn.f32 	%f16, %f15, 0f2F800000, 0f2F000000;
	mul.f32 	%f17, %f16, %f16;
	fma.rn.f32 	%f18, %f14, %f14, %f17;
	setp.le.f32 	%p67, %f18, 0f3F800000;
	selp.u32 	%r1018, 1, 0, %p67;
	add.s32 	%r1019, %r1001, %r1018;
	shr.u32 	%r1020, %r978, 2;
	xor.b32  	%r1021, %r1020, %r978;
	shl.b32 	%r1022, %r1073, 4;
	shl.b32 	%r1023, %r1021, 1;
	xor.b32  	%r1024, %r1023, %r1022;
	xor.b32  	%r1025, %r1024, %r1021;
	xor.b32  	%r1072, %r1025, %r1073;
	add.s32 	%r1026, %r969, %r1072;
	add.s32 	%r1027, %r1026, 2537059;
	cvt.rn.f32.u32 	%f19, %r1027;
	fma.rn.f32 	%f20, %f19, 0f2F800000, 0f2F000000;
	shr.u32 	%r1028, %r989, 2;
	xor.b32  	%r1029, %r1028, %r989;
	shl.b32 	%r1030, %r1072, 4;
	shl.b32 	%r1031, %r1029, 1;
	xor.b32  	%r1032, %r1031, %r1030;
	xor.b32  	%r1033, %r1032, %r1029;
	xor.b32  	%r1071, %r1033, %r1072;
	add.s32 	%r1034, %r969, %r1071;
	add.s32 	%r1035, %r1034, 2899496;
	cvt.rn.f32.u32 	%f21, %r1035;
	fma.rn.f32 	%f22, %f21, 0f2F800000, 0f2F000000;
	mul.f32 	%f23, %f22, %f22;
	fma.rn.f32 	%f24, %f20, %f20, %f23;
	setp.le.f32 	%p68, %f24, 0f3F800000;
	selp.u32 	%r1036, 1, 0, %p68;
	add.s32 	%r1369, %r1019, %r1036;
	add.s32 	%r1346, %r1346, 2899496;
	add.s32 	%r1345, %r1345, 4;
	setp.ne.s32 	%p69, %r1345, 0;
	@%p69 bra 	$L__BB0_118;
	add.s32 	%r1354, %r1346, -771510409;
$L__BB0_120:
	setp.eq.s32 	%p70, %r547, 0;
	@%p70 bra 	$L__BB0_123;
	add.s32 	%r1362, %r1354, 724874;
	neg.s32 	%r1361, %r547;
$L__BB0_122:
	.pragma "nounroll";
	mov.u32 	%r580, %r1073;
	mov.u32 	%r579, %r1072;
	mov.u32 	%r1073, %r1071;
	shr.u32 	%r1037, %r1075, 2;
	xor.b32  	%r1038, %r1037, %r1075;
	shl.b32 	%r1039, %r1073, 4;
	shl.b32 	%r1040, %r1038, 1;
	xor.b32  	%r1041, %r1040, %r1039;
	xor.b32  	%r1042, %r1041, %r1038;
	xor.b32  	%r1072, %r1042, %r1073;
	add.s32 	%r1043, %r1362, %r1072;
	add.s32 	%r1044, %r1043, -362437;
	cvt.rn.f32.u32 	%f25, %r1044;
	fma.rn.f32 	%f26, %f25, 0f2F800000, 0f2F000000;
	shr.u32 	%r1045, %r1074, 2;
	xor.b32  	%r1046, %r1045, %r1074;
	shl.b32 	%r1047, %r1072, 4;
	shl.b32 	%r1048, %r1046, 1;
	xor.b32  	%r1049, %r1048, %r1047;
	xor.b32  	%r1050, %r1049, %r1046;
	xor.b32  	%r1071, %r1050, %r1072;
	add.s32 	%r1051, %r1362, %r1071;
	cvt.rn.f32.u32 	%f27, %r1051;
	fma.rn.f32 	%f28, %f27, 0f2F800000, 0f2F000000;
	mul.f32 	%f29, %f28, %f28;
	fma.rn.f32 	%f30, %f26, %f26, %f29;
	setp.le.f32 	%p71, %f30, 0f3F800000;
	selp.u32 	%r1052, 1, 0, %p71;
	add.s32 	%r1369, %r1369, %r1052;
	add.s32 	%r1362, %r1362, 724874;
	add.s32 	%r1361, %r1361, 1;
	setp.ne.s32 	%p72, %r1361, 0;
	mov.u32 	%r1074, %r579;
	mov.u32 	%r1075, %r580;
	@%p72 bra 	$L__BB0_122;
$L__BB0_123:
	cvt.u64.u32 	%rd29, %r1369;
$L__BB0_124:
	cvta.to.global.u64 	%rd26, %rd12;
	atom.global.add.u64 	%rd27, [%rd26], %rd29;
	ret;

}


// ===== COMPILED SASS (sm_100) =====

	.target	sm_100

	.elftype	@"ET_EXEC"


//--------------------- .note.nv.tkinfo           --------------------------
	.section	.note.nv.tkinfo,"",@"SHT_NOTE"
	.sectionflags	@"SHF_NOTE_NV_TKINFO"
	.tkinfo
        /*0018*/ 	.word	0x00000002
        /*0030*/ 	.string	""
        /*0030*/ 	.string	"ptxas"
        /*0030*/ 	.string	"Cuda compilation tools, release 13.0, V13.0.88"
        /*0030*/ 	.string	"Build cuda_13.0.r13.0/compiler.36424714_0"
        /*0030*/ 	.string	"-arch sm_100 -m 64 "



//--------------------- .note.nv.cuinfo           --------------------------
	.section	.note.nv.cuinfo,"",@"SHT_NOTE"
	.sectionflags	@"SHF_NOTE_NV_CUINFO"
        /*0018*/ 	.short	0x0002
        /*001a*/ 	.short	0x0064
        /*001c*/ 	.short	0x0082
	.zero		2


//--------------------- .nv.info                  --------------------------
	.section	.nv.info,"",@"SHT_CUDA_INFO"
	.align	4


	//----- nvinfo : EIATTR_REGCOUNT
	.align		4
        /*0000*/ 	.byte	0x04, 0x2f
        /*0002*/ 	.short	(.L_10 - .L_9)
	.align		4
.L_9:
        /*0004*/ 	.word	index@(_Z16kernelEstimatePiiPy)
        /*0008*/ 	.word	0x00000020


	//----- nvinfo : EIATTR_FRAME_SIZE
	.align		4
.L_10:
        /*000c*/ 	.byte	0x04, 0x11
        /*000e*/ 	.short	(.L_12 - .L_11)
	.align		4
.L_11:
        /*0010*/ 	.word	index@(_Z16kernelEstimatePiiPy)
        /*0014*/ 	.word	0x00000030


	//----- nvinfo : EIATTR_MIN_STACK_SIZE
	.align		4
.L_12:
        /*0018*/ 	.byte	0x04, 0x12
        /*001a*/ 	.short	(.L_14 - .L_13)
	.align		4
.L_13:
        /*001c*/ 	.word	index@(_Z16kernelEstimatePiiPy)
        /*0020*/ 	.word	0x00000030
.L_14:


//--------------------- .nv.compat                --------------------------
	.section	.nv.compat,"",@"SHT_CUDA_COMPAT_INFO"
	.align	4
        /*0000*/ 	.byte	0x02, 0x09, 0x00, 0x00, 0x02, 0x02, 0x01, 0x00, 0x02, 0x05, 0x05, 0x00, 0x03, 0x07, 0x01, 0x01
        /*0010*/ 	.byte	0x02, 0x03, 0x00, 0x00, 0x02, 0x06, 0x01, 0x00, 0x04, 0x0b, 0x08, 0x00, 0x01, 0x00, 0x00, 0x00
        /*0020*/ 	.byte	0x00, 0x00, 0x00, 0x00


//--------------------- .nv.info._Z16kernelEstimatePiiPy --------------------------
	.section	.nv.info._Z16kernelEstimatePiiPy,"",@"SHT_CUDA_INFO"
	.sectionflags	@""
	.align	4


	//----- nvinfo : EIATTR_CUDA_API_VERSION
	.align		4
        /*0000*/ 	.byte	0x04, 0x37
        /*0002*/ 	.short	(.L_16 - .L_15)
.L_15:
        /*0004*/ 	.word	0x00000082


	//----- nvinfo : EIATTR_KPARAM_INFO
	.align		4
.L_16:
        /*0008*/ 	.byte	0x04, 0x17
        /*000a*/ 	.short	(.L_18 - .L_17)
.L_17:
        /*000c*/ 	.word	0x00000000
        /*0010*/ 	.short	0x0001
        /*0012*/ 	.short	0x0008
        /*0014*/ 	.byte	0x00, 0xf5, 0x21, 0x00


	//----- nvinfo : EIATTR_KPARAM_INFO
	.align		4
.L_18:
        /*0018*/ 	.byte	0x04, 0x17
        /*001a*/ 	.short	(.L_20 - .L_19)
.L_19:
        /*001c*/ 	.word	0x00000000
        /*0020*/ 	.short	0x0000
        /*0022*/ 	.short	0x0000
        /*0024*/ 	.byte	0x00, 0xf0, 0x11, 0x00


	//----- nvinfo : EIATTR_SPARSE_MMA_MASK
	.align		4
.L_20:
        /*0028*/ 	.byte	0x03, 0x50
        /*002a*/ 	.short	0x0000


	//----- nvinfo : EIATTR_MAXREG_COUNT
	.align		4
        /*002c*/ 	.byte	0x03, 0x1b
        /*002e*/ 	.short	0x00ff


	//----- nvinfo : EIATTR_MERCURY_ISA_VERSION
	.align		4
        /*0030*/ 	.byte	0x03, 0x5f
        /*0032*/ 	.short	0x0101


	//----- nvinfo : EIATTR_VRC_CTA_INIT_COUNT
	.align		4
        /*0034*/ 	.byte	0x02, 0x4a
	.zero		1
	.zero		1


	//----- nvinfo : EIATTR_EXIT_INSTR_OFFSETS
	.align		4
        /*0038*/ 	.byte	0x04, 0x1c
        /*003a*/ 	.short	(.L_22 - .L_21)


	//   ....[0]....
.L_21:
        /*003c*/ 	.word	0x00003080


	//----- nvinfo : EIATTR_CRS_STACK_SIZE
	.align		4
.L_22:
        /*0040*/ 	.byte	0x04, 0x1e
        /*0042*/ 	.short	(.L_24 - .L_23)
.L_23:
        /*0044*/ 	.word	0x00000000


	//----- nvinfo : EIATTR_CBANK_PARAM_SIZE
	.align		4
.L_24:
        /*0048*/ 	.byte	0x03, 0x19
        /*004a*/ 	.short	0x0010


	//----- nvinfo : EIATTR_PARAM_CBANK
	.align		4
        /*004c*/ 	.byte	0x04, 0x0a
        /*004e*/ 	.short	(.L_26 - .L_25)
	.align		4
.L_25:
        /*0050*/ 	.word	index@(.nv.constant0._Z16kernelEstimatePiiPy)
        /*0054*/ 	.short	0x0380
        /*0056*/ 	.short	0x0010


	//----- nvinfo : EIATTR_SW_WAR
	.align		4
.L_26:
        /*0058*/ 	.byte	0x04, 0x36
        /*005a*/ 	.short	(.L_28 - .L_27)
.L_27:
        /*005c*/ 	.word	0x00000008
.L_28:


//--------------------- .nv.callgraph             --------------------------
	.section	.nv.callgraph,"",@"SHT_CUDA_CALLGRAPH"
	.align	4
	.sectionentsize	8
	.align		4
        /*0000*/ 	.word	0x00000000
	.align		4
        /*0004*/ 	.word	0xffffffff
	.align		4
        /*0008*/ 	.word	0x00000000
	.align		4
        /*000c*/ 	.word	0xfffffffe
	.align		4
        /*0010*/ 	.word	0x00000000
	.align		4
        /*0014*/ 	.word	0xfffffffd
	.align		4
        /*0018*/ 	.word	0x00000000
	.align		4
        /*001c*/ 	.word	0xfffffffc


//--------------------- .nv.constant4             --------------------------
	.section	.nv.constant4,"a",@progbits
	.align	8
	.align		8
.nv.constant4:
        /*0000*/ 	.dword	precalc_xorwow_matrix
	.align		8
        /*0008*/ 	.dword	precalc_xorwow_offset_matrix
	.align		8
        /*0010*/ 	.dword	mrg32k3aM1
	.align		8
        /*0018*/ 	.dword	mrg32k3aM2
	.align		8
        /*0020*/ 	.dword	mrg32k3aM1SubSeq
	.align		8
        /*0028*/ 	.dword	mrg32k3aM2SubSeq
	.align		8
        /*0030*/ 	.dword	mrg32k3aM1Seq
	.align		8
        /*0038*/ 	.dword	mrg32k3aM2Seq


//--------------------- .nv.constant3             --------------------------
	.section	.nv.constant3,"a",@progbits
	.align	8
.nv.constant3:
	.type		__cr_lgamma_table,@object
	.size		__cr_lgamma_table,(.L_8 - __cr_lgamma_table)
__cr_lgamma_table:
        /*0000*/ 	.byte	0x00, 0x00, 0x00, 0x00, 0x00, 0x00, 0x00, 0x00, 0x00, 0x00, 0x00, 0x00, 0x00, 0x00, 0x00, 0x00
        /*0010*/ 	.byte	0xef, 0x39, 0xfa, 0xfe, 0x42, 0x2e, 0xe6, 0x3f, 0x02, 0x20, 0x2a, 0xfa, 0x0b, 0xab, 0xfc, 0x3f
        /*0020*/ 	.byte	0xf9, 0x2c, 0x92, 0x7c, 0xa7, 0x6c, 0x09, 0x40, 0xc9, 0x79, 0x44, 0x3c, 0x64, 0x26, 0x13, 0x40
        /*0030*/ 	.byte	0xca, 0x01, 0xcf, 0x3a, 0x27, 0x51, 0x1a, 0x40, 0x30, 0xcc, 0x2d, 0xf3, 0xe1, 0x0c, 0x21, 0x40
        /*0040*/ 	.byte	0x0d, 0xb7, 0xfc, 0x82, 0x8e, 0x35, 0x25, 0x40
.L_8:


//--------------------- .text._Z16kernelEstimatePiiPy --------------------------
	.section	.text._Z16kernelEstimatePiiPy,"ax",@progbits
	.align	128
        .global         _Z16kernelEstimatePiiPy
        .type           _Z16kernelEstimatePiiPy,@function
        .size           _Z16kernelEstimatePiiPy,(.L_x_17 - _Z16kernelEstimatePiiPy)
        .other          _Z16kernelEstimatePiiPy,@"STO_CUDA_ENTRY STV_DEFAULT"
_Z16kernelEstimatePiiPy:
.text._Z16kernelEstimatePiiPy:
[----:B------:R-:W0:Y:S01]  /*0000*/  LDC R1, c[0x0][0x37c] ;  /* 0x0000df00ff017b82 */ /* 0x000e220000000800 */
[----:B------:R-:W1:Y:S07]  /*0010*/  S2R R3, SR_TID.X ;  /* 0x0000000000037919 */ /* 0x000e6e0000002100 */
[----:B------:R-:W1:Y:S01]  /*0020*/  S2UR UR4, SR_CTAID.X ;  /* 0x00000000000479c3 */ /* 0x000e620000002500 */
[----:B0-----:R-:W-:Y:S01]  /*0030*/  VIADD R1, R1, 0xffffffd0 ;  /* 0xffffffd001017836 */ /* 0x001fe20000000000 */
[----:B------:R-:W0:Y:S01]  /*0040*/  LDCU.64 UR6, c[0x0][0x358] ;  /* 0x00006b00ff0677ac */ /* 0x000e220008000a00 */
[----:B------:R-:W-:Y:S01]  /*0050*/  IMAD.MOV.U32 R8, RZ, RZ, -0x2dfc5089 ;  /* 0xd203af77ff087424 */ /* 0x000fe200078e00ff */
[----:B------:R-:W-:Y:S01]  /*0060*/  BSSY.RECONVERGENT B0, `(.L_x_0) ;  /* 0x0000269000007945 */ /* 0x000fe20003800200 */
[----:B------:R-:W-:-:S02]  /*0070*/  IMAD.MOV.U32 R9, RZ, RZ, -0x975f8c ;  /* 0xff68a074ff097424 */ /* 0x000fc400078e00ff */
[----:B------:R-:W-:Y:S01]  /*0080*/  IMAD.MOV.U32 R10, RZ, RZ, -0x12697946 ;  /* 0xed9686baff0a7424 */ /* 0x000fe200078e00ff */
[----:B------:R-:W1:Y:S01]  /*0090*/  LDC R6, c[0x0][0x360] ;  /* 0x0000d800ff067b82 */ /* 0x000e620000000800 */
[----:B------:R-:W-:Y:S01]  /*00a0*/  IMAD.MOV.U32 R11, RZ, RZ, -0x75bd8fc ;  /* 0xf8a42704ff0b7424 */ /* 0x000fe200078e00ff */
[----:B------:R2:W-:Y:S01]  /*00b0*/  STL.64 [R1], R8 ;  /* 0x0000000801007387 */ /* 0x0005e20000100a00 */
[----:B------:R-:W-:Y:S02]  /*00c0*/  IMAD.MOV.U32 R12, RZ, RZ, -0x23270784 ;  /* 0xdcd8f87cff0c7424 */ /* 0x000fe400078e00ff */
[----:B------:R-:W-:Y:S01]  /*00d0*/  IMAD.MOV.U32 R13, RZ, RZ, -0x79aed88 ;  /* 0xf8651278ff0d7424 */ /* 0x000fe200078e00ff */
[----:B------:R2:W-:Y:S01]  /*00e0*/  STL.64 [R1+0x8], R10 ;  /* 0x0000080a01007387 */ /* 0x0005e20000100a00 */
[----:B------:R-:W-:Y:S02]  /*00f0*/  IMAD.MOV.U32 R0, RZ, RZ, -0x975f8c ;  /* 0xff68a074ff007424 */ /* 0x000fe400078e00ff */
[----:B------:R-:W-:Y:S01]  /*0100*/  IMAD.MOV.U32 R5, RZ, RZ, -0x75bd8fc ;  /* 0xf8a42704ff057424 */ /* 0x000fe200078e00ff */
[----:B------:R2:W-:Y:S01]  /*0110*/  STL.64 [R1+0x10], R12 ;  /* 0x0000100c01007387 */ /* 0x0005e20000100a00 */
[----:B------:R-:W-:-:S02]  /*0120*/  IMAD.MOV.U32 R4, RZ, RZ, -0x12697946 ;  /* 0xed9686baff047424 */ /* 0x000fc400078e00ff */
[----:B------:R-:W-:Y:S02]  /*0130*/  IMAD.MOV.U32 R2, RZ, RZ, -0x23270784 ;  /* 0xdcd8f87cff027424 */ /* 0x000fe400078e00ff */
[----:B-1----:R-:W-:Y:S02]  /*0140*/  IMAD R6, R6, UR4, R3 ;  /* 0x0000000406067c24 */ /* 0x002fe4000f8e0203 */
[----:B------:R-:W-:-:S03]  /*0150*/  IMAD.MOV.U32 R3, RZ, RZ, -0x79aed88 ;  /* 0xf8651278ff037424 */ /* 0x000fc600078e00ff */
[----:B------:R-:W-:-:S13]  /*0160*/  ISETP.NE.AND P0, PT, R6, RZ, PT ;  /* 0x000000ff0600720c */ /* 0x000fda0003f05270 */
[----:B0-2---:R-:W-:Y:S05]  /*0170*/  @!P0 BRA `(.L_x_1) ;  /* 0x00000024005c8947 */ /* 0x005fea0003800000 */
[--C-:B------:R-:W-:Y:S01]  /*0180*/  SHF.R.S32.HI R10, RZ, 0x1f, R6.reuse ;  /* 0x0000001fff0a7819 */ /* 0x100fe20000011406 */
[----:B------:R-:W-:Y:S02]  /*0190*/  IMAD.MOV.U32 R13, RZ, RZ, R6 ;  /* 0x000000ffff0d7224 */ /* 0x000fe400078e0006 */
[----:B------:R-:W-:Y:S02]  /*01a0*/  IMAD.MOV.U32 R11, RZ, RZ, RZ ;  /* 0x000000ffff0b7224 */ /* 0x000fe400078e00ff */
[----:B------:R-:W-:Y:S02]  /*01b0*/  IMAD.MOV.U32 R0, RZ, RZ, -0x975f8c ;  /* 0xff68a074ff007424 */ /* 0x000fe400078e00ff */
[----:B------:R-:W-:Y:S02]  /*01c0*/  IMAD.MOV.U32 R4, RZ, RZ, -0x12697946 ;  /* 0xed9686baff047424 */ /* 0x000fe400078e00ff */
[----:B------:R-:W-:Y:S02]  /*01d0*/  IMAD.MOV.U32 R5, RZ, RZ, -0x75bd8fc ;  /* 0xf8a42704ff057424 */ /* 0x000fe400078e00ff */
[----:B------:R-:W-:-:S02]  /*01e0*/  IMAD.MOV.U32 R2, RZ, RZ, -0x23270784 ;  /* 0xdcd8f87cff027424 */ /* 0x000fc400078e00ff */
[----:B------:R-:W-:-:S07]  /*01f0*/  IMAD.MOV.U32 R3, RZ, RZ, -0x79aed88 ;  /* 0xf8651278ff037424 */ /* 0x000fce00078e00ff */
.L_x_10:
[----:B------:R-:W-:Y:S01]  /*0200*/  LOP3.LUT R6, R13, 0x3, RZ, 0xc0, !PT ;  /* 0x000000030d067812 */ /* 0x000fe200078ec0ff */
[----:B------:R-:W-:Y:S03]  /*0210*/  BSSY.RECONVERGENT B1, `(.L_x_2) ;  /* 0x0000247000017945 */ /* 0x000fe60003800200 */
[----:B------:R-:W-:-:S04]  /*0220*/  ISETP.NE.U32.AND P0, PT, R6, RZ, PT ;  /* 0x000000ff0600720c */ /* 0x000fc80003f05070 */
[----:B------:R-:W-:-:S13]  /*0230*/  ISETP.NE.AND.EX P0, PT, RZ, RZ, PT, P0 ;  /* 0x000000ffff00720c */ /* 0x000fda0003f05300 */
[----:B0-----:R-:W-:Y:S05]  /*0240*/  @!P0 BRA `(.L_x_3) ;  /* 0x00000024000c8947 */ /* 0x001fea0003800000 */
[----:B------:R-:W0:Y:S01]  /*0250*/  LDC.64 R8, c[0x4][RZ] ;  /* 0x01000000ff087b82 */ /* 0x000e220000000a00 */
[----:B------:R-:W-:Y:S01]  /*0260*/  IMAD.MOV.U32 R0, RZ, RZ, RZ ;  /* 0x000000ffff007224 */ /* 0x000fe200078e00ff */
[----:B------:R-:W-:Y:S01]  /*0270*/  CS2R R2, SRZ ;  /* 0x0000000000027805 */ /* 0x000fe2000001ff00 */
[----:B------:R-:W-:Y:S01]  /*0280*/  IMAD.MOV.U32 R12, RZ, RZ, RZ ;  /* 0x000000ffff0c7224 */ /* 0x000fe200078e00ff */
[----:B------:R-:W-:Y:S01]  /*0290*/  CS2R R4, SRZ ;  /* 0x0000000000047805 */ /* 0x000fe2000001ff00 */
[----:B0-----:R-:W-:-:S07]  /*02a0*/  IMAD.WIDE.U32 R8, R11, 0xc80, R8 ;  /* 0x00000c800b087825 */ /* 0x001fce00078e0008 */
.L_x_5:
[----:B------:R-:W-:-:S06]  /*02b0*/  IMAD R14, R12, 0x4, R1 ;  /* 0x000000040c0e7824 */ /* 0x000fcc00078e0201 */
[----:B------:R-:W5:Y:S01]  /*02c0*/  LDL R14, [R14+0x4] ;  /* 0x000004000e0e7983 */ /* 0x000f620000100800 */
[----:B------:R-:W-:Y:S01]  /*02d0*/  IMAD.SHL.U32 R15, R12, 0x20, RZ ;  /* 0x000000200c0f7824 */ /* 0x000fe200078e00ff */
[----:B------:R-:W-:-:S06]  /*02e0*/  UMOV UR4, URZ ;  /* 0x000000ff00047c82 */ /* 0x000fcc0008000000 */
.L_x_4:
[----:B-----5:R-:W-:Y:S01]  /*02f0*/  SHF.R.U32.HI R20, RZ, UR4, R14 ;  /* 0x00000004ff147c19 */ /* 0x020fe2000801160e */
[----:B------:R-:W-:-:S03]  /*0300*/  VIADD R6, R15, UR4 ;  /* 0x000000040f067c36 */ /* 0x000fc60008000000 */
[----:B------:R-:W-:-:S04]  /*0310*/  LOP3.LUT R7, R20, 0x1, RZ, 0xc0, !PT ;  /* 0x0000000114077812 */ /* 0x000fc800078ec0ff */
[----:B------:R-:W-:Y:S01]  /*0320*/  ISETP.NE.U32.AND P0, PT, R7, 0x1, PT ;  /* 0x000000010700780c */ /* 0x000fe20003f05070 */
[----:B------:R-:W-:-:S03]  /*0330*/  IMAD R7, R6, 0x5, RZ ;  /* 0x0000000506077824 */ /* 0x000fc600078e02ff */
[----:B------:R-:W-:Y:S01]  /*0340*/  R2P PR, R20, 0x7e ;  /* 0x0000007e14007804 */ /* 0x000fe20000000000 */
[----:B------:R-:W-:-:S08]  /*0350*/  IMAD.WIDE.U32 R6, R7, 0x4, R8 ;  /* 0x0000000407067825 */ /* 0x000fd000078e0008 */
[----:B------:R-:W2:Y:S04]  /*0360*/  @!P0 LDG.E R17, desc[UR6][R6.64] ;  /* 0x0000000606118981 */ /* 0x000ea8000c1e1900 */
[----:B------:R-:W3:Y:S04]  /*0370*/  @P1 LDG.E R19, desc[UR6][R6.64+0x14] ;  /* 0x0000140606131981 */ /* 0x000ee8000c1e1900 */
[----:B------:R-:W4:Y:S04]  /*0380*/  @P2 LDG.E R21, desc[UR6][R6.64+0x28] ;  /* 0x0000280606152981 */ /* 0x000f28000c1e1900 */
[----:B------:R-:W4:Y:S04]  /*0390*/  @P3 LDG.E R23, desc[UR6][R6.64+0x3c] ;  /* 0x00003c0606173981 */ /* 0x000f28000c1e1900 */
[----:B------:R-:W4:Y:S04]  /*03a0*/  @!P0 LDG.E R16, desc[UR6][R6.64+0x8] ;  /* 0x0000080606108981 */ /* 0x000f28000c1e1900 */
[----:B------:R-:W4:Y:S04]  /*03b0*/  @P4 LDG.E R25, desc[UR6][R6.64+0x50] ;  /* 0x0000500606194981 */ /* 0x000f28000c1e1900 */
[----:B------:R-:W4:Y:S04]  /*03c0*/  @!P0 LDG.E R18, desc[UR6][R6.64+0x10] ;  /* 0x0000100606128981 */ /* 0x000f28000c1e1900 */
[----:B------:R-:W4:Y:S04]  /*03d0*/  @P1 LDG.E R22, desc[UR6][R6.64+0x1c] ;  /* 0x00001c0606161981 */ /* 0x000f28000c1e1900 */
[----:B------:R-:W4:Y:S04]  /*03e0*/  @P1 LDG.E R24, desc[UR6][R6.64+0x24] ;  /* 0x0000240606181981 */ /* 0x000f28000c1e1900 */
[----:B------:R-:W4:Y:S01]  /*03f0*/  @P6 LDG.E R27, desc[UR6][R6.64+0x78] ;  /* 0x00007806061b6981 */ /* 0x000f22000c1e1900 */
[----:B--2---:R-:W-:-:S03]  /*0400*/  @!P0 LOP3.LUT R0, R0, R17, RZ, 0x3c, !PT ;  /* 0x0000001100008212 */ /* 0x004fc600078e3cff */
[----:B------:R-:W2:Y:S01]  /*0410*/  @!P0 LDG.E R17, desc[UR6][R6.64+0x4] ;  /* 0x0000040606118981 */ /* 0x000ea2000c1e1900 */
[----:B---3--:R-:W-:-:S03]  /*0420*/  @P1 LOP3.LUT R0, R0, R19, RZ, 0x3c, !PT ;  /* 0x0000001300001212 */ /* 0x008fc600078e3cff */
[----:B------:R-:W3:Y:S01]  /*0430*/  @!P0 LDG.E R19, desc[UR6][R6.64+0xc] ;  /* 0x00000c0606138981 */ /* 0x000ee2000c1e1900 */
[----:B----4-:R-:W-:-:S03]  /*0440*/  @P2 LOP3.LUT R0, R0, R21, RZ, 0x3c, !PT ;  /* 0x0000001500002212 */ /* 0x010fc600078e3cff */
[----:B------:R-:W4:Y:S01]  /*0450*/  @P1 LDG.E R21, desc[UR6][R6.64+0x18] ;  /* 0x0000180606151981 */ /* 0x000f22000c1e1900 */
[----:B------:R-:W-:-:S03]  /*0460*/  @P3 LOP3.LUT R0, R0, R23, RZ, 0x3c, !PT ;  /* 0x0000001700003212 */ /* 0x000fc600078e3cff */
[----:B------:R-:W4:Y:S01]  /*0470*/  @P5 LDG.E R23, desc[UR6][R6.64+0x64] ;  /* 0x0000640606175981 */ /* 0x000f22000c1e1900 */
[----:B------:R-:W-:-:S03]  /*0480*/  @!P0 LOP3.LUT R5, R5, R16, RZ, 0x3c, !PT ;  /* 0x0000001005058212 */ /* 0x000fc600078e3cff */
[----:B------:R-:W4:Y:S01]  /*0490*/  @P2 LDG.E R16, desc[UR6][R6.64+0x30] ;  /* 0x0000300606102981 */ /* 0x000f22000c1e1900 */
[----:B------:R-:W-:-:S03]  /*04a0*/  @P4 LOP3.LUT R0, R0, R25, RZ, 0x3c, !PT ;  /* 0x0000001900004212 */ /* 0x000fc600078e3cff */
[----:B------:R-:W4:Y:S01]  /*04b0*/  @P3 LDG.E R25, desc[UR6][R6.64+0x48] ;  /* 0x0000480606193981 */ /* 0x000f22000c1e1900 */
[----:B------:R-:W-:-:S03]  /*04c0*/  @!P0 LOP3.LUT R3, R3, R18, RZ, 0x3c, !PT ;  /* 0x0000001203038212 */ /* 0x000fc600078e3cff */
[----:B------:R-:W4:Y:S01]  /*04d0*/  @P2 LDG.E R18, desc[UR6][R6.64+0x38] ;  /* 0x0000380606122981 */ /* 0x000f22000c1e1900 */
[----:B------:R-:W-:-:S03]  /*04e0*/  @P1 LOP3.LUT R5, R5, R22, RZ, 0x3c, !PT ;  /* 0x0000001605051212 */ /* 0x000fc600078e3cff */
[----:B------:R-:W4:Y:S01]  /*04f0*/  @P3 LDG.E R22, desc[UR6][R6.64+0x44] ;  /* 0x0000440606163981 */ /* 0x000f22000c1e1900 */
[----:B--2---:R-:W-:-:S03]  /*0500*/  @!P0 LOP3.LUT R4, R4, R17, RZ, 0x3c, !PT ;  /* 0x0000001104048212 */ /* 0x004fc600078e3cff */
[----:B------:R-:W2:Y:S01]  /*0510*/  @P1 LDG.E R17, desc[UR6][R6.64+0x20] ;  /* 0x0000200606111981 */ /* 0x000ea2000c1e1900 */
[----:B---3--:R-:W-:-:S03]  /*0520*/  @!P0 LOP3.LUT R2, R2, R19, RZ, 0x3c, !PT ;  /* 0x0000001302028212 */ /* 0x008fc600078e3cff */
[----:B------:R-:W3:Y:S01]  /*0530*/  @P2 LDG.E R19, desc[UR6][R6.64+0x2c] ;  /* 0x00002c0606132981 */ /* 0x000ee2000c1e1900 */
[----:B----4-:R-:W-:-:S03]  /*0540*/  @P1 LOP3.LUT R4, R4, R21, RZ, 0x3c, !PT ;  /* 0x0000001504041212 */ /* 0x010fc600078e3cff */
[----:B------:R-:W4:Y:S01]  /*0550*/  @P2 LDG.E R21, desc[UR6][R6.64+0x34] ;  /* 0x0000340606152981 */ /* 0x000f22000c1e1900 */
[----:B------:R-:W-:-:S03]  /*0560*/  @P5 LOP3.LUT R0, R0, R23, RZ, 0x3c, !PT ;  /* 0x0000001700005212 */ /* 0x000fc600078e3cff */
[----:B------:R-:W4:Y:S01]  /*0570*/  @P3 LDG.E R23, desc[UR6][R6.64+0x40] ;  /* 0x0000400606173981 */ /* 0x000f22000c1e1900 */
[----:B------:R-:W-:Y:S02]  /*0580*/  @P1 LOP3.LUT R3, R3, R24, RZ, 0x3c, !PT ;  /* 0x0000001803031212 */ /* 0x000fe400078e3cff */
[----:B------:R-:W-:Y:S01]  /*0590*/  @P2 LOP3.LUT R5, R5, R16, RZ, 0x3c, !PT ;  /* 0x0000001005052212 */ /* 0x000fe200078e3cff */
[----:B------:R-:W4:Y:S04]  /*05a0*/  @P5 LDG.E R24, desc[UR6][R6.64+0x6c] ;  /* 0x00006c0606185981 */ /* 0x000f28000c1e1900 */
[----:B------:R-:W4:Y:S01]  /*05b0*/  @P3 LDG.E R16, desc[UR6][R6.64+0x4c] ;  /* 0x00004c0606103981 */ /* 0x000f22000c1e1900 */
[----:B------:R-:W-:-:S03]  /*05c0*/  @P2 LOP3.LUT R3, R3, R18, RZ, 0x3c, !PT ;  /* 0x0000001203032212 */ /* 0x000fc600078e3cff */
[----:B------:R-:W4:Y:S01]  /*05d0*/  @P4 LDG.E R18, desc[UR6][R6.64+0x58] ;  /* 0x0000580606124981 */ /* 0x000f22000c1e1900 */
[----:B------:R-:W-:-:S03]  /*05e0*/  @P3 LOP3.LUT R5, R5, R22, RZ, 0x3c, !PT ;  /* 0x0000001605053212 */ /* 0x000fc600078e3cff */
[----:B------:R-:W4:Y:S01]  /*05f0*/  @P4 LDG.E R22, desc[UR6][R6.64+0x60] ;  /* 0x0000600606164981 */ /* 0x000f22000c1e1900 */
[----:B--2---:R-:W-:-:S03]  /*0600*/  @P1 LOP3.LUT R2, R2, R17, RZ, 0x3c, !PT ;  /* 0x0000001102021212 */ /* 0x004fc600078e3cff */
[----:B------:R-:W2:Y:S01]  /*0610*/  @P4 LDG.E R17, desc[UR6][R6.64+0x54] ;  /* 0x0000540606114981 */ /* 0x000ea2000c1e1900 */
[----:B---3--:R-:W-:-:S03]  /*0620*/  @P2 LOP3.LUT R4, R4, R19, RZ, 0x3c, !PT ;  /* 0x0000001304042212 */ /* 0x008fc600078e3cff */
[----:B------:R-:W3:Y:S01]  /*0630*/  @P4 LDG.E R19, desc[UR6][R6.64+0x5c] ;  /* 0x00005c0606134981 */ /* 0x000ee2000c1e1900 */
[----:B----4-:R-:W-:-:S03]  /*0640*/  @P2 LOP3.LUT R2, R2, R21, RZ, 0x3c, !PT ;  /* 0x0000001502022212 */ /* 0x010fc600078e3cff */
[----:B------:R-:W4:Y:S01]  /*0650*/  @P5 LDG.E R21, desc[UR6][R6.64+0x68] ;  /* 0x0000680606155981 */ /* 0x000f22000c1e1900 */
[----:B------:R-:W-:-:S03]  /*0660*/  @P3 LOP3.LUT R4, R4, R23, RZ, 0x3c, !PT ;  /* 0x0000001704043212 */ /* 0x000fc600078e3cff */
[----:B------:R-:W4:Y:S01]  /*0670*/  @P5 LDG.E R23, desc[UR6][R6.64+0x70] ;  /* 0x0000700606175981 */ /* 0x000f22000c1e1900 */
[----:B------:R-:W-:Y:S02]  /*0680*/  LOP3.LUT P0, RZ, R20, 0x80, RZ, 0xc0, !PT ;  /* 0x0000008014ff7812 */ /* 0x000fe4000780c0ff */
[----:B------:R-:W-:Y:S02]  /*0690*/  @P3 LOP3.LUT R2, R2, R25, RZ, 0x3c, !PT ;  /* 0x0000001902023212 */ /* 0x000fe400078e3cff */
[----:B------:R-:W-:Y:S02]  /*06a0*/  @P3 LOP3.LUT R3, R3, R16, RZ, 0x3c, !PT ;  /* 0x0000001003033212 */ /* 0x000fe400078e3cff */
[----:B------:R-:W4:Y:S01]  /*06b0*/  @P5 LDG.E R16, desc[UR6][R6.64+0x74] ;  /* 0x0000740606105981 */ /* 0x000f22000c1e1900 */
[----:B------:R-:W-:-:S03]  /*06c0*/  @P4 LOP3.LUT R5, R5, R18, RZ, 0x3c, !PT ;  /* 0x0000001205054212 */ /* 0x000fc600078e3cff */
[----:B------:R-:W4:Y:S01]  /*06d0*/  @P6 LDG.E R18, desc[UR6][R6.64+0x80] ;  /* 0x0000800606126981 */ /* 0x000f22000c1e1900 */
[----:B------:R-:W-:-:S03]  /*06e0*/  @P4 LOP3.LUT R3, R3, R22, RZ, 0x3c, !PT ;  /* 0x0000001603034212 */ /* 0x000fc600078e3cff */
[----:B------:R-:W4:Y:S01]  /*06f0*/  @P6 LDG.E R22, desc[UR6][R6.64+0x88] ;  /* 0x0000880606166981 */ /* 0x000f22000c1e1900 */
[----:B------:R-:W-:-:S03]  /*0700*/  @P5 LOP3.LUT R5, R5, R24, RZ, 0x3c, !PT ;  /* 0x0000001805055212 */ /* 0x000fc600078e3cff */
[----:B------:R-:W4:Y:S04]  /*0710*/  @P0 LDG.E R25, desc[UR6][R6.64+0x8c] ;  /* 0x00008c0606190981 */ /* 0x000f28000c1e1900 */
[----:B------:R-:W4:Y:S04]  /*0720*/  @P0 LDG.E R24, desc[UR6][R6.64+0x94] ;  /* 0x0000940606180981 */ /* 0x000f28000c1e1900 */
        /* <DEDUP_REMOVED lines=9> */
[----:B------:R-:W-:Y:S02]  /*07c0*/  @P6 LOP3.LUT R0, R0, R27, RZ, 0x3c, !PT ;  /* 0x0000001b00006212 */ /* 0x000fe400078e3cff */
[----:B------:R-:W-:Y:S02]  /*07d0*/  @P5 LOP3.LUT R3, R3, R16, RZ, 0x3c, !PT ;  /* 0x0000001003035212 */ /* 0x000fe400078e3cff */
[----:B------:R-:W-:Y:S02]  /*07e0*/  @P6 LOP3.LUT R5, R5, R18, RZ, 0x3c, !PT ;  /* 0x0000001205056212 */ /* 0x000fe400078e3cff */
[----:B------:R-:W-:Y:S02]  /*07f0*/  @P6 LOP3.LUT R3, R3, R22, RZ, 0x3c, !PT ;  /* 0x0000001603036212 */ /* 0x000fe400078e3cff */
[----:B------:R-:W-:Y:S02]  /*0800*/  @P0 LOP3.LUT R0, R0, R25, RZ, 0x3c, !PT ;  /* 0x0000001900000212 */ /* 0x000fe400078e3cff */
[----:B------:R-:W-:-:S02]  /*0810*/  @P0 LOP3.LUT R5, R5, R24, RZ, 0x3c, !PT ;  /* 0x0000001805050212 */ /* 0x000fc400078e3cff */
[----:B------:R-:W-:Y:S02]  /*0820*/  @P0 LOP3.LUT R3, R3, R26, RZ, 0x3c, !PT ;  /* 0x0000001a03030212 */ /* 0x000fe400078e3cff */
[----:B--2---:R-:W-:Y:S02]  /*0830*/  @P6 LOP3.LUT R4, R4, R17, RZ, 0x3c, !PT ;  /* 0x0000001104046212 */ /* 0x004fe400078e3cff */
[----:B---3--:R-:W-:Y:S02]  /*0840*/  @P6 LOP3.LUT R2, R2, R19, RZ, 0x3c, !PT ;  /* 0x0000001302026212 */ /* 0x008fe400078e3cff */
[----:B----4-:R-:W-:Y:S02]  /*0850*/  @P0 LOP3.LUT R4, R4, R21, RZ, 0x3c, !PT ;  /* 0x0000001504040212 */ /* 0x010fe400078e3cff */
[----:B------:R-:W-:Y:S02]  /*0860*/  @P0 LOP3.LUT R2, R2, R23, RZ, 0x3c, !PT ;  /* 0x0000001702020212 */ /* 0x000fe400078e3cff */
[----:B------:R-:W-:-:S13]  /*0870*/  R2P PR, R20.B1, 0x7f ;  /* 0x0000007f14007804 */ /* 0x000fda0000001000 */
[----:B------:R-:W2:Y:S04]  /*0880*/  @P0 LDG.E R18, desc[UR6][R6.64+0xb0] ;  /* 0x0000b00606120981 */ /* 0x000ea8000c1e1900 */
[----:B------:R-:W3:Y:S04]  /*0890*/  @P0 LDG.E R21, desc[UR6][R6.64+0xa0] ;  /* 0x0000a00606150981 */ /* 0x000ee8000c1e1900 */
[----:B------:R-:W4:Y:S04]  /*08a0*/  @P0 LDG.E R23, desc[UR6][R6.64+0xa4] ;  /* 0x0000a40606170981 */ /* 0x000f28000c1e1900 */
[----:B------:R-:W4:Y:S04]  /*08b0*/  @P0 LDG.E R16, desc[UR6][R6.64+0xa8] ;  /* 0x0000a80606100981 */ /* 0x000f28000c1e1900 */
[----:B------:R-:W4:Y:S04]  /*08c0*/  @P0 LDG.E R25, desc[UR6][R6.64+0xac] ;  /* 0x0000ac0606190981 */ /* 0x000f28000c1e1900 */
[----:B------:R-:W4:Y:S04]  /*08d0*/  @P1 LDG.E R27, desc[UR6][R6.64+0xb4] ;  /* 0x0000b406061b1981 */ /* 0x000f28000c1e1900 */
[----:B------:R-:W4:Y:S04]  /*08e0*/  @P2 LDG.E R29, desc[UR6][R6.64+0xc8] ;  /* 0x0000c806061d2981 */ /* 0x000f28000c1e1900 */
[----:B------:R-:W4:Y:S04]  /*08f0*/  @P3 LDG.E R19, desc[UR6][R6.64+0xdc] ;  /* 0x0000dc0606133981 */ /* 0x000f28000c1e1900 */
        /* <DEDUP_REMOVED lines=12> */
[----:B------:R-:W-:Y:S01]  /*09c0*/  LOP3.LUT P0, RZ, R20, 0x8000, RZ, 0xc0, !PT ;  /* 0x0000800014ff7812 */ /* 0x000fe2000780c0ff */
[----:B------:R-:W4:Y:S04]  /*09d0*/  @P1 LDG.E R25, desc[UR6][R6.64+0xc0] ;  /* 0x0000c00606191981 */ /* 0x000f28000c1e1900 */
[----:B------:R-:W4:Y:S01]  /*09e0*/  @P1 LDG.E R20, desc[UR6][R6.64+0xc4] ;  /* 0x0000c40606141981 */ /* 0x000f22000c1e1900 */
[----:B------:R-:W-:-:S03]  /*09f0*/  @P1 LOP3.LUT R0, R0, R27, RZ, 0x3c, !PT ;  /* 0x0000001b00001212 */ /* 0x000fc600078e3cff */
[----:B------:R-:W4:Y:S01]  /*0a00*/  @P2 LDG.E R27, desc[UR6][R6.64+0xcc] ;  /* 0x0000cc06061b2981 */ /* 0x000f22000c1e1900 */
[----:B------:R-:W-:-:S03]  /*0a10*/  @P2 LOP3.LUT R0, R0, R29, RZ, 0x3c, !PT ;  /* 0x0000001d00002212 */ /* 0x000fc600078e3cff */
[----:B------:R-:W4:Y:S01]  /*0a20*/  @P6 LDG.E R29, desc[UR6][R6.64+0x118] ;  /* 0x00011806061d6981 */ /* 0x000f22000c1e1900 */
[----:B------:R-:W-:-:S03]  /*0a30*/  @P3 LOP3.LUT R0, R0, R19, RZ, 0x3c, !PT ;  /* 0x0000001300003212 */ /* 0x000fc600078e3cff */
[----:B------:R-:W4:Y:S01]  /*0a40*/  @P2 LDG.E R19, desc[UR6][R6.64+0xd4] ;  /* 0x0000d40606132981 */ /* 0x000f22000c1e1900 */
[----:B------:R-:W-:-:S03]  /*0a50*/  @P4 LOP3.LUT R0, R0, R17, RZ, 0x3c, !PT ;  /* 0x0000001100004212 */ /* 0x000fc600078e3cff */
[----:B------:R-:W4:Y:S04]  /*0a60*/  @P5 LDG.E R17, desc[UR6][R6.64+0x108] ;  /* 0x0001080606115981 */ /* 0x000f28000c1e1900 */
[----:B------:R-:W4:Y:S01]  /*0a70*/  @P0 LDG.E R26, desc[UR6][R6.64+0x13c] ;  /* 0x00013c06061a0981 */ /* 0x000f22000c1e1900 */
[----:B--2---:R-:W-:-:S03]  /*0a80*/  @P1 LOP3.LUT R5, R5, R18, RZ, 0x3c, !PT ;  /* 0x0000001205051212 */ /* 0x004fc600078e3cff */
[----:B------:R-:W2:Y:S01]  /*0a90*/  @P4 LDG.E R18, desc[UR6][R6.64+0x100] ;  /* 0x0001000606124981 */ /* 0x000ea2000c1e1900 */
[----:B---3--:R-:W-:Y:S02]  /*0aa0*/  @P5 LOP3.LUT R0, R0, R21, RZ, 0x3c, !PT ;  /* 0x0000001500005212 */ /* 0x008fe400078e3cff */
[----:B------:R-:W-:Y:S01]  /*0ab0*/  @P2 LOP3.LUT R5, R5, R22, RZ, 0x3c, !PT ;  /* 0x0000001605052212 */ /* 0x000fe200078e3cff */
[----:B------:R-:W3:Y:S01]  /*0ac0*/  @P3 LDG.E R21, desc[UR6][R6.64+0xe0] ;  /* 0x0000e00606153981 */ /* 0x000ee2000c1e1900 */
[----:B----4-:R-:W-:-:S03]  /*0ad0*/  @P1 LOP3.LUT R4, R4, R23, RZ, 0x3c, !PT ;  /* 0x0000001704041212 */ /* 0x010fc600078e3cff */
[----:B------:R-:W4:Y:S04]  /*0ae0*/  @P3 LDG.E R22, desc[UR6][R6.64+0xec] ;  /* 0x0000ec0606163981 */ /* 0x000f28000c1e1900 */
[----:B------:R-:W2:Y:S01]  /*0af0*/  @P3 LDG.E R23, desc[UR6][R6.64+0xe8] ;  /* 0x0000e80606173981 */ /* 0x000ea2000c1e1900 */
[----:B------:R-:W-:-:S03]  /*0b00*/  @P1 LOP3.LUT R2, R2, R25, RZ, 0x3c, !PT ;  /* 0x0000001902021212 */ /* 0x000fc600078e3cff */
[----:B------:R-:W2:Y:S01]  /*0b10*/  @P4 LDG.E R25, desc[UR6][R6.64+0xf4] ;  /* 0x0000f40606194981 */ /* 0x000ea2000c1e1900 */
[----:B------:R-:W-:-:S03]  /*0b20*/  @P1 LOP3.LUT R3, R3, R20, RZ, 0x3c, !PT ;  /* 0x0000001403031212 */ /* 0x000fc600078e3cff */
[----:B------:R-:W2:Y:S01]  /*0b30*/  @P3 LDG.E R20, desc[UR6][R6.64+0xe4] ;  /* 0x0000e40606143981 */ /* 0x000ea2000c1e1900 */
[----:B------:R-:W-:Y:S02]  /*0b40*/  @P2 LOP3.LUT R4, R4, R27, RZ, 0x3c, !PT ;  /* 0x0000001b04042212 */ /* 0x000fe400078e3cff */
[----:B------:R-:W-:Y:S01]  /*0b50*/  @P2 LOP3.LUT R3, R3, R16, RZ, 0x3c, !PT ;  /* 0x0000001003032212 */ /* 0x000fe200078e3cff */
[----:B------:R-:W2:Y:S04]  /*0b60*/  @P4 LDG.E R27, desc[UR6][R6.64+0xfc] ;  /* 0x0000fc06061b4981 */ /* 0x000ea8000c1e1900 */
[----:B------:R-:W2:Y:S01]  /*0b70*/  @P5 LDG.E R16, desc[UR6][R6.64+0x10c] ;  /* 0x00010c0606105981 */ /* 0x000ea2000c1e1900 */
[----:B------:R-:W-:-:S03]  /*0b80*/  @P2 LOP3.LUT R2, R2, R19, RZ, 0x3c, !PT ;  /* 0x0000001302022212 */ /* 0x000fc600078e3cff */
[----:B------:R-:W2:Y:S01]  /*0b90*/  @P5 LDG.E R19, desc[UR6][R6.64+0x110] ;  /* 0x0001100606135981 */ /* 0x000ea2000c1e1900 */
[----:B------:R-:W-:-:S03]  /*0ba0*/  @P6 LOP3.LUT R0, R0, R29, RZ, 0x3c, !PT ;  /* 0x0000001d00006212 */ /* 0x000fc600078e3cff */
[----:B------:R-:W2:Y:S01]  /*0bb0*/  @P0 LDG.E R29, desc[UR6][R6.64+0x12c] ;  /* 0x00012c06061d0981 */ /* 0x000ea2000c1e1900 */
[----:B---3--:R-:W-:-:S03]  /*0bc0*/  @P3 LOP3.LUT R4, R4, R21, RZ, 0x3c, !PT ;  /* 0x0000001504043212 */ /* 0x008fc600078e3cff */
[----:B------:R-:W3:Y:S01]  /*0bd0*/  @P6 LDG.E R21, desc[UR6][R6.64+0x11c] ;  /* 0x00011c0606156981 */ /* 0x000ee2000c1e1900 */
[----:B----4-:R-:W-:-:S03]  /*0be0*/  @P3 LOP3.LUT R3, R3, R22, RZ, 0x3c, !PT ;  /* 0x0000001603033212 */ /* 0x010fc600078e3cff */
[----:B------:R-:W4:Y:S01]  /*0bf0*/  @P6 LDG.E R22, desc[UR6][R6.64+0x128] ;  /* 0x0001280606166981 */ /* 0x000f22000c1e1900 */
[----:B--2---:R-:W-:Y:S02]  /*0c00*/  @P3 LOP3.LUT R2, R2, R23, RZ, 0x3c, !PT ;  /* 0x0000001702023212 */ /* 0x004fe400078e3cff */
[----:B------:R-:W-:Y:S01]  /*0c10*/  @P4 LOP3.LUT R3, R3, R18, RZ, 0x3c, !PT ;  /* 0x0000001203034212 */ /* 0x000fe200078e3cff */
[----:B------:R-:W2:Y:S01]  /*0c20*/  @P6 LDG.E R23, desc[UR6][R6.64+0x124] ;  /* 0x0001240606176981 */ /* 0x000ea2000c1e1900 */
[----:B------:R-:W-:-:S03]  /*0c30*/  @P4 LOP3.LUT R4, R4, R25, RZ, 0x3c, !PT ;  /* 0x0000001904044212 */ /* 0x000fc600078e3cff */
[----:B------:R-:W4:Y:S01]  /*0c40*/  @P6 LDG.E R18, desc[UR6][R6.64+0x120] ;  /* 0x0001200606126981 */ /* 0x000f22000c1e1900 */
[----:B------:R-:W-:-:S03]  /*0c50*/  @P3 LOP3.LUT R5, R5, R20, RZ, 0x3c, !PT ;  /* 0x0000001405053212 */ /* 0x000fc600078e3cff */
[----:B------:R-:W4:Y:S01]  /*0c60*/  @P5 LDG.E R20, desc[UR6][R6.64+0x114] ;  /* 0x0001140606145981 */ /* 0x000f22000c1e1900 */
[----:B------:R-:W-:Y:S02]  /*0c70*/  @P4 LOP3.LUT R5, R5, R24, RZ, 0x3c, !PT ;  /* 0x0000001805054212 */ /* 0x000fe400078e3cff */
[----:B------:R-:W-:Y:S01]  /*0c80*/  @P5 LOP3.LUT R4, R4, R17, RZ, 0x3c, !PT ;  /* 0x0000001104045212 */ /* 0x000fe200078e3cff */
[----:B------:R-:W4:Y:S04]  /*0c90*/  @P0 LDG.E R24, desc[UR6][R6.64+0x134] ;  /* 0x0001340606180981 */ /* 0x000f28000c1e1900 */
[----:B------:R-:W4:Y:S04]  /*0ca0*/  @P0 LDG.E R17, desc[UR6][R6.64+0x130] ;  /* 0x0001300606110981 */ /* 0x000f28000c1e1900 */
[----:B------:R-:W4:Y:S01]  /*0cb0*/  @P0 LDG.E R25, desc[UR6][R6.64+0x138] ;  /* 0x0001380606190981 */ /* 0x000f22000c1e1900 */
[----:B------:R-:W-:Y:S01]  /*0cc0*/  UIADD3 UR4, UPT, UPT, UR4, 0x10, URZ ;  /* 0x0000001004047890 */ /* 0x000fe2000fffe0ff */
[----:B------:R-:W-:-:S03]  /*0cd0*/  @P4 LOP3.LUT R2, R2, R27, RZ, 0x3c, !PT ;  /* 0x0000001b02024212 */ /* 0x000fc600078e3cff */
[----:B------:R-:W-:Y:S01]  /*0ce0*/  UISETP.NE.AND UP0, UPT, UR4, 0x20, UPT ;  /* 0x000000200400788c */ /* 0x000fe2000bf05270 */
[----:B------:R-:W-:Y:S02]  /*0cf0*/  @P5 LOP3.LUT R5, R5, R16, RZ, 0x3c, !PT ;  /* 0x0000001005055212 */ /* 0x000fe400078e3cff */
[----:B------:R-:W-:Y:S02]  /*0d00*/  @P5 LOP3.LUT R2, R2, R19, RZ, 0x3c, !PT ;  /* 0x0000001302025212 */ /* 0x000fe400078e3cff */
[----:B------:R-:W-:Y:S02]  /*0d10*/  @P0 LOP3.LUT R0, R0, R29, RZ, 0x3c, !PT ;  /* 0x0000001d00000212 */ /* 0x000fe400078e3cff */
[----:B---3--:R-:W-:Y:S02]  /*0d20*/  @P6 LOP3.LUT R4, R4, R21, RZ, 0x3c, !PT ;  /* 0x0000001504046212 */ /* 0x008fe400078e3cff */
[----:B--2---:R-:W-:Y:S02]  /*0d30*/  @P6 LOP3.LUT R2, R2, R23, RZ, 0x3c, !PT ;  /* 0x0000001702026212 */ /* 0x004fe400078e3cff */
[----:B----4-:R-:W-:-:S02]  /*0d40*/  @P6 LOP3.LUT R5, R5, R18, RZ, 0x3c, !PT ;  /* 0x0000001205056212 */ /* 0x010fc400078e3cff */
[----:B------:R-:W-:-:S04]  /*0d50*/  @P5 LOP3.LUT R3, R3, R20, RZ, 0x3c, !PT ;  /* 0x0000001403035212 */ /* 0x000fc800078e3cff */
[----:B------:R-:W-:Y:S02]  /*0d60*/  @P6 LOP3.LUT R3, R3, R22, RZ, 0x3c, !PT ;  /* 0x0000001603036212 */ /* 0x000fe400078e3cff */
[----:B------:R-:W-:Y:S02]  /*0d70*/  @P0 LOP3.LUT R5, R5, R24, RZ, 0x3c, !PT ;  /* 0x0000001805050212 */ /* 0x000fe400078e3cff */
[----:B------:R-:W-:Y:S02]  /*0d80*/  @P0 LOP3.LUT R4, R4, R17, RZ, 0x3c, !PT ;  /* 0x0000001104040212 */ /* 0x000fe400078e3cff */
[----:B------:R-:W-:Y:S02]  /*0d90*/  @P0 LOP3.LUT R3, R3, R26, RZ, 0x3c, !PT ;  /* 0x0000001a03030212 */ /* 0x000fe400078e3cff */
[----:B------:R-:W-:Y:S01]  /*0da0*/  @P0 LOP3.LUT R2, R2, R25, RZ, 0x3c, !PT ;  /* 0x0000001902020212 */ /* 0x000fe200078e3cff */
[----:B------:R-:W-:Y:S06]  /*0db0*/  BRA.U UP0, `(.L_x_4) ;  /* 0xfffffff5004c7547 */ /* 0x000fec000b83ffff */
[----:B------:R-:W-:-:S05]  /*0dc0*/  VIADD R12, R12, 0x1 ;  /* 0x000000010c0c7836 */ /* 0x000fca0000000000 */
[----:B------:R-:W-:-:S13]  /*0dd0*/  ISETP.NE.AND P0, PT, R12, 0x5, PT ;  /* 0x000000050c00780c */ /* 0x000fda0003f05270 */
[----:B------:R-:W-:Y:S05]  /*0de0*/  @P0 BRA `(.L_x_5) ;  /* 0xfffffff400300947 */ /* 0x000fea000383ffff */
[----:B------:R-:W-:Y:S01]  /*0df0*/  LOP3.LUT R6, R13, 0x3, RZ, 0xc0, !PT ;  /* 0x000000030d067812 */ /* 0x000fe200078ec0ff */
[----:B------:R0:W-:Y:S03]  /*0e00*/  STL [R1+0x4], R0 ;  /* 0x0000040001007387 */ /* 0x0001e60000100800 */
[----:B------:R-:W-:Y:S01]  /*0e10*/  ISETP.NE.U32.AND P0, PT, R6, 0x1, PT ;  /* 0x000000010600780c */ /* 0x000fe20003f05070 */
[----:B------:R0:W-:Y:S03]  /*0e20*/  STL.64 [R1+0x8], R4 ;  /* 0x0000080401007387 */ /* 0x0001e60000100a00 */
[----:B------:R-:W-:Y:S01]  /*0e30*/  ISETP.NE.AND.EX P0, PT, RZ, RZ, PT, P0 ;  /* 0x000000ffff00720c */ /* 0x000fe20003f05300 */
[----:B------:R0:W-:-:S12]  /*0e40*/  STL.64 [R1+0x10], R2 ;  /* 0x0000100201007387 */ /* 0x0001d80000100a00 */
[----:B0-----:R-:W-:Y:S05]  /*0e50*/  @!P0 BRA `(.L_x_3) ;  /* 0x0000001800088947 */ /* 0x001fea0003800000 */
[----:B------:R-:W-:Y:S01]  /*0e60*/  UMOV UR4, URZ ;  /* 0x000000ff00047c82 */ /* 0x000fe20008000000 */
[----:B------:R-:W-:Y:S01]  /*0e70*/  UMOV UR5, URZ ;  /* 0x000000ff00057c82 */ /* 0x000fe20008000000 */
[----:B------:R-:W-:Y:S02]  /*0e80*/  IMAD.MOV.U32 R0, RZ, RZ, RZ ;  /* 0x000000ffff007224 */ /* 0x000fe400078e00ff */
[----:B------:R-:W-:Y:S02]  /*0e90*/  IMAD.MOV.U32 R12, RZ, RZ, RZ ;  /* 0x000000ffff0c7224 */ /* 0x000fe400078e00ff */
[----:B------:R-:W-:Y:S02]  /*0ea0*/  IMAD.U32 R3, RZ, RZ, UR4 ;  /* 0x00000004ff037e24 */ /* 0x000fe4000f8e00ff */
[----:B------:R-:W-:Y:S02]  /*0eb0*/  IMAD.U32 R2, RZ, RZ, UR5 ;  /* 0x00000005ff027e24 */ /* 0x000fe4000f8e00ff */
[----:B------:R-:W-:-:S02]  /*0ec0*/  IMAD.U32 R5, RZ, RZ, UR4 ;  /* 0x00000004ff057e24 */ /* 0x000fc4000f8e00ff */
[----:B------:R-:W-:-:S07]  /*0ed0*/  IMAD.U32 R4, RZ, RZ, UR5 ;  /* 0x00000005ff047e24 */ /* 0x000fce000f8e00ff */
.L_x_7:
[----:B------:R-:W-:-:S06]  /*0ee0*/  IMAD R14, R12, 0x4, R1 ;  /* 0x000000040c0e7824 */ /* 0x000fcc00078e0201 */
[----:B------:R-:W5:Y:S01]  /*0ef0*/  LDL R14, [R14+0x4] ;  /* 0x000004000e0e7983 */ /* 0x000f620000100800 */
[----:B------:R-:W-:Y:S01]  /*0f00*/  IMAD.SHL.U32 R15, R12, 0x20, RZ ;  /* 0x000000200c0f7824 */ /* 0x000fe200078e00ff */
[----:B------:R-:W-:-:S06]  /*0f10*/  UMOV UR4, URZ ;  /* 0x000000ff00047c82 */ /* 0x000fcc0008000000 */
.L_x_6:
        /* <DEDUP_REMOVED lines=182> */
[----:B0-----:R-:W-:Y:S05]  /*1a80*/  @P0 BRA `(.L_x_3) ;  /* 0x0000000800fc0947 */ /* 0x001fea0003800000 */
        /* <DEDUP_REMOVED lines=8> */
.L_x_9:
[----:B------:R-:W-:-:S06]  /*1b10*/  IMAD R14, R12, 0x4, R1 ;  /* 0x000000040c0e7824 */ /* 0x000fcc00078e0201 */
[----:B------:R-:W5:Y:S01]  /*1b20*/  LDL R14, [R14+0x4] ;  /* 0x000004000e0e7983 */ /* 0x000f620000100800 */
[----:B------:R-:W-:Y:S01]  /*1b30*/  IMAD.SHL.U32 R15, R12, 0x20, RZ ;  /* 0x000000200c0f7824 */ /* 0x000fe200078e00ff */
[----:B------:R-:W-:-:S06]  /*1b40*/  UMOV UR4, URZ ;  /* 0x000000ff00047c82 */ /* 0x000fcc0008000000 */
.L_x_8:
        /* <DEDUP_REMOVED lines=176> */
[----:B------:R0:W-:Y:S04]  /*2650*/  STL [R1+0x4], R0 ;  /* 0x0000040001007387 */ /* 0x0001e80000100800 */
[----:B------:R0:W-:Y:S04]  /*2660*/  STL.64 [R1+0x8], R4 ;  /* 0x0000080401007387 */ /* 0x0001e80000100a00 */
[----:B------:R0:W-:Y:S02]  /*2670*/  STL.64 [R1+0x10], R2 ;  /* 0x0000100201007387 */ /* 0x0001e40000100a00 */
.L_x_3:
[----:B------:R-:W-:Y:S05]  /*2680*/  BSYNC.RECONVERGENT B1 ;  /* 0x0000000000017941 */ /* 0x000fea0003800200 */
.L_x_2:
[----:B------:R-:W-:Y:S01]  /*2690*/  ISETP.GT.U32.AND P0, PT, R13, 0x3, PT ;  /* 0x000000030d00780c */ /* 0x000fe20003f04070 */
[----:B------:R-:W-:Y:S01]  /*26a0*/  VIADD R11, R11, 0x1 ;  /* 0x000000010b0b7836 */ /* 0x000fe20000000000 */
[--C-:B------:R-:W-:Y:S02]  /*26b0*/  SHF.R.U64 R13, R13, 0x2, R10.reuse ;  /* 0x000000020d0d7819 */ /* 0x100fe4000000120a */
[----:B------:R-:W-:Y:S02]  /*26c0*/  ISETP.GT.U32.AND.EX P0, PT, R10, RZ, PT, P0 ;  /* 0x000000ff0a00720c */ /* 0x000fe40003f04100 */
[----:B------:R-:W-:-:S11]  /*26d0*/  SHF.R.U32.HI R10, RZ, 0x2, R10 ;  /* 0x00000002ff0a7819 */ /* 0x000fd6000001160a */
[----:B------:R-:W-:Y:S05]  /*26e0*/  @P0 BRA `(.L_x_10) ;  /* 0xffffffd800c40947 */ /* 0x000fea000383ffff */
.L_x_1:
[----:B------:R-:W-:Y:S05]  /*26f0*/  BSYNC.RECONVERGENT B0 ;  /* 0x0000000000007941 */ /* 0x000fea0003800200 */
.L_x_0:
[----:B------:R-:W1:Y:S01]  /*2700*/  LDCU UR5, c[0x0][0x380] ;  /* 0x00007000ff0577ac */ /* 0x000e620008000800 */
[----:B------:R-:W-:Y:S01]  /*2710*/  CS2R R6, SRZ ;  /* 0x0000000000067805 */ /* 0x000fe2000001ff00 */
[----:B-1----:R-:W-:-:S09]  /*2720*/  UISETP.GE.AND UP0, UPT, UR5, 0x1, UPT ;  /* 0x000000010500788c */ /* 0x002fd2000bf06270 */
[----:B------:R-:W-:Y:S05]  /*2730*/  BRA.U !UP0, `(.L_x_11) ;  /* 0x0000000908487547 */ /* 0x000fea000b800000 */
[----:B------:R-:W-:Y:S01]  /*2740*/  UISETP.GE.U32.AND UP0, UPT, UR5, 0x4, UPT ;  /* 0x000000040500788c */ /* 0x000fe2000bf06070 */
[----:B------:R-:W-:Y:S01]  /*2750*/  IMAD.MOV.U32 R6, RZ, RZ, RZ ;  /* 0x000000ffff067224 */ /* 0x000fe200078e00ff */
[----:B------:R-:W-:Y:S01]  /*2760*/  ULOP3.LUT UR4, UR5, 0x3, URZ, 0xc0, !UPT ;  /* 0x0000000305047892 */ /* 0x000fe2000f8ec0ff */
[----:B------:R-:W-:-:S06]  /*2770*/  IMAD.MOV.U32 R7, RZ, RZ, -0x2dfc5089 ;  /* 0xd203af77ff077424 */ /* 0x000fcc00078e00ff */
[----:B------:R-:W-:Y:S05]  /*2780*/  BRA.U !UP0, `(.L_x_12) ;  /* 0x0000000508987547 */ /* 0x000fea000b800000 */
[----:B------:R-:W-:Y:S01]  /*2790*/  ULOP3.LUT UR5, UR5, 0x7ffffffc, URZ, 0xc0, !UPT ;  /* 0x7ffffffc05057892 */ /* 0x000fe2000f8ec0ff */
[----:B------:R-:W-:-:S03]  /*27a0*/  CS2R R6, SRZ ;  /* 0x0000000000067805 */ /* 0x000fc6000001ff00 */
[----:B------:R-:W-:-:S12]  /*27b0*/  UIADD3 UR5, UPT, UPT, -UR5, URZ, URZ ;  /* 0x000000ff05057290 */ /* 0x000fd8000fffe1ff */
.L_x_13:
[----:B------:R-:W-:Y:S01]  /*27c0*/  SHF.R.U32.HI R9, RZ, 0x2, R0 ;  /* 0x00000002ff097819 */ /* 0x000fe20000011600 */
[----:B------:R-:W-:Y:S01]  /*27d0*/  UIADD3 UR5, UPT, UPT, UR5, 0x4, URZ ;  /* 0x0000000405057890 */ /* 0x000fe2000fffe0ff */
[----:B------:R-:W-:Y:S02]  /*27e0*/  SHF.R.U32.HI R11, RZ, 0x2, R4 ;  /* 0x00000002ff0b7819 */ /* 0x000fe40000011604 */
[----:B------:R-:W-:Y:S01]  /*27f0*/  LOP3.LUT R9, R9, R0, RZ, 0x3c, !PT ;  /* 0x0000000009097212 */ /* 0x000fe200078e3cff */
[----:B0-----:R-:W-:Y:S01]  /*2800*/  IMAD.SHL.U32 R0, R3, 0x10, RZ ;  /* 0x0000001003007824 */ /* 0x001fe200078e00ff */
[----:B------:R-:W-:Y:S01]  /*2810*/  LOP3.LUT R11, R11, R4, RZ, 0x3c, !PT ;  /* 0x000000040b0b7212 */ /* 0x000fe200078e3cff */
[----:B------:R-:W-:Y:S01]  /*2820*/  UISETP.NE.AND UP0, UPT, UR5, URZ, UPT ;  /* 0x000000ff0500728c */ /* 0x000fe2000bf05270 */
[----:B------:R-:W-:Y:S01]  /*2830*/  SHF.R.U32.HI R10, RZ, 0x2, R5 ;  /* 0x00000002ff0a7819 */ /* 0x000fe20000011605 */
[----:B------:R-:W-:Y:S02]  /*2840*/  IMAD.SHL.U32 R8, R9, 0x2, RZ ;  /* 0x0000000209087824 */ /* 0x000fe400078e00ff */
[----:B------:R-:W-:Y:S01]  /*2850*/  IMAD.SHL.U32 R4, R11, 0x2, RZ ;  /* 0x000000020b047824 */ /* 0x000fe200078e00ff */
[----:B------:R-:W-:-:S02]  /*2860*/  LOP3.LUT R10, R10, R5, RZ, 0x3c, !PT ;  /* 0x000000050a0a7212 */ /* 0x000fc400078e3cff */
[----:B------:R-:W-:Y:S02]  /*2870*/  LOP3.LUT R8, R9, R8, R0, 0x96, !PT ;  /* 0x0000000809087212 */ /* 0x000fe400078e9600 */
[----:B------:R-:W-:Y:S02]  /*2880*/  SHF.R.U32.HI R9, RZ, 0x2, R2 ;  /* 0x00000002ff097819 */ /* 0x000fe40000011602 */
[----:B------:R-:W-:Y:S02]  /*2890*/  LOP3.LUT R8, R8, R3, RZ, 0x3c, !PT ;  /* 0x0000000308087212 */ /* 0x000fe400078e3cff */
[----:B------:R-:W-:-:S03]  /*28a0*/  LOP3.LUT R9, R9, R2, RZ, 0x3c, !PT ;  /* 0x0000000209097212 */ /* 0x000fc600078e3cff */
[----:B------:R-:W-:Y:S02]  /*28b0*/  IMAD.SHL.U32 R0, R8, 0x10, RZ ;  /* 0x0000001008007824 */ /* 0x000fe400078e00ff */
[----:B------:R-:W-:-:S03]  /*28c0*/  IMAD.SHL.U32 R2, R9, 0x2, RZ ;  /* 0x0000000209027824 */ /* 0x000fc600078e00ff */
[----:B------:R-:W-:Y:S01]  /*28d0*/  LOP3.LUT R11, R11, R4, R0, 0x96, !PT ;  /* 0x000000040b0b7212 */ /* 0x000fe200078e9600 */
[----:B------:R-:W-:Y:S01]  /*28e0*/  IMAD.SHL.U32 R0, R10, 0x2, RZ ;  /* 0x000000020a007824 */ /* 0x000fe200078e00ff */
[----:B------:R-:W-:Y:S02]  /*28f0*/  SHF.R.U32.HI R4, RZ, 0x2, R3 ;  /* 0x00000002ff047819 */ /* 0x000fe40000011603 */
[----:B------:R-:W-:Y:S02]  /*2900*/  LOP3.LUT R12, R11, R8, RZ, 0x3c, !PT ;  /* 0x000000080b0c7212 */ /* 0x000fe400078e3cff */
[----:B------:R-:W-:Y:S02]  /*2910*/  LOP3.LUT R4, R4, R3, RZ, 0x3c, !PT ;  /* 0x0000000304047212 */ /* 0x000fe400078e3cff */
[----:B------:R-:W-:Y:S01]  /*2920*/  SHF.R.U32.HI R13, RZ, 0x2, R12 ;  /* 0x00000002ff0d7819 */ /* 0x000fe2000001160c */
[----:B------:R-:W-:-:S03]  /*2930*/  IMAD.SHL.U32 R5, R12, 0x10, RZ ;  /* 0x000000100c057824 */ /* 0x000fc600078e00ff */
[----:B------:R-:W-:Y:S02]  /*2940*/  LOP3.LUT R13, R13, R12, RZ, 0x3c, !PT ;  /* 0x0000000c0d0d7212 */ /* 0x000fe400078e3cff */
[----:B------:R-:W-:-:S04]  /*2950*/  LOP3.LUT R5, R10, R0, R5, 0x96, !PT ;  /* 0x000000000a057212 */ /* 0x000fc800078e9605 */
[----:B------:R-:W-:Y:S02]  /*2960*/  LOP3.LUT R10, R5, R12, RZ, 0x3c, !PT ;  /* 0x0000000c050a7212 */ /* 0x000fe400078e3cff */
[----:B------:R-:W-:Y:S02]  /*2970*/  SHF.R.U32.HI R5, RZ, 0x2, R8 ;  /* 0x00000002ff057819 */ /* 0x000fe40000011608 */
[----:B------:R-:W-:Y:S01]  /*2980*/  SHF.R.U32.HI R15, RZ, 0x2, R10 ;  /* 0x00000002ff0f7819 */ /* 0x000fe2000001160a */
[----:B------:R-:W-:Y:S01]  /*2990*/  IMAD.SHL.U32 R0, R10, 0x10, RZ ;  /* 0x000000100a007824 */ /* 0x000fe200078e00ff */
[----:B------:R-:W-:Y:S02]  /*29a0*/  LOP3.LUT R5, R5, R8, RZ, 0x3c, !PT ;  /* 0x0000000805057212 */ /* 0x000fe400078e3cff */
[----:B------:R-:W-:Y:S02]  /*29b0*/  LOP3.LUT R15, R15, R10, RZ, 0x3c, !PT ;  /* 0x0000000a0f0f7212 */ /* 0x000fe400078e3cff */
[----:B------:R-:W-:Y:S01]  /*29c0*/  LOP3.LUT R9, R9, R2, R0, 0x96, !PT ;  /* 0x0000000209097212 */ /* 0x000fe200078e9600 */
[----:B------:R-:W-:-:S02]  /*29d0*/  IMAD.SHL.U32 R2, R4, 0x2, RZ ;  /* 0x0000000204027824 */ /* 0x000fc400078e00ff */
[----:B------:R-:W-:Y:S01]  /*29e0*/  IMAD.SHL.U32 R11, R5, 0x2, RZ ;  /* 0x00000002050b7824 */ /* 0x000fe200078e00ff */
[----:B------:R-:W-:Y:S01]  /*29f0*/  LOP3.LUT R0, R9, R10, RZ, 0x3c, !PT ;  /* 0x0000000a09007212 */ /* 0x000fe200078e3cff */
[C---:B------:R-:W-:Y:S02]  /*2a00*/  VIADD R9, R7.reuse, 0xd203af77 ;  /* 0xd203af7707097836 */ /* 0x040fe40000000000 */
[----:B------:R-:W-:Y:S02]  /*2a10*/  VIADD R7, R7, 0x2c3e28 ;  /* 0x002c3e2807077836 */ /* 0x000fe40000000000 */
[----:B------:R-:W-:Y:S01]  /*2a20*/  IMAD.SHL.U32 R3, R0, 0x10, RZ ;  /* 0x0000001000037824 */ /* 0x000fe200078e00ff */
[----:B------:R-:W-:-:S04]  /*2a30*/  IADD3 R10, PT, PT, R9, 0x10974f, R10 ;  /* 0x0010974f090a7810 */ /* 0x000fc80007ffe00a */
[----:B------:R-:W-:-:S04]  /*2a40*/  LOP3.LUT R3, R4, R2, R3, 0x96, !PT ;  /* 0x0000000204037212 */ /* 0x000fc800078e9603 */
[----:B------:R-:W-:Y:S02]  /*2a50*/  LOP3.LUT R4, R3, R0, RZ, 0x3c, !PT ;  /* 0x0000000003047212 */ /* 0x000fe400078e3cff */
[----:B------:R-:W-:Y:S01]  /*2a60*/  IADD3 R3, PT, PT, R9, 0xb0f8a, R12 ;  /* 0x000b0f8a09037810 */ /* 0x000fe20007ffe00c */
[----:B------:R-:W-:Y:S02]  /*2a70*/  IMAD.SHL.U32 R12, R13, 0x2, RZ ;  /* 0x000000020d0c7824 */ /* 0x000fe400078e00ff */
[----:B------:R-:W-:-:S05]  /*2a80*/  IMAD.SHL.U32 R2, R4, 0x10, RZ ;  /* 0x0000001004027824 */ /* 0x000fca00078e00ff */
[----:B------:R-:W-:Y:S02]  /*2a90*/  LOP3.LUT R5, R5, R11, R2, 0x96, !PT ;  /* 0x0000000b05057212 */ /* 0x000fe400078e9602 */
[----:B------:R-:W-:Y:S01]  /*2aa0*/  IADD3 R2, PT, PT, R9, 0x587c5, R8 ;  /* 0x000587c509027810 */ /* 0x000fe20007ffe008 */
[----:B------:R-:W-:Y:S01]  /*2ab0*/  IMAD.MOV.U32 R8, RZ, RZ, 0x2f800000 ;  /* 0x2f800000ff087424 */ /* 0x000fe200078e00ff */
[----:B------:R-:W-:Y:S02]  /*2ac0*/  LOP3.LUT R5, R5, R4, RZ, 0x3c, !PT ;  /* 0x0000000405057212 */ /* 0x000fe400078e3cff */
[----:B------:R-:W-:Y:S02]  /*2ad0*/  I2FP.F32.U32 R11, R3 ;  /* 0x00000003000b7245 */ /* 0x000fe40000201000 */
[----:B------:R-:W-:Y:S01]  /*2ae0*/  I2FP.F32.U32 R3, R2 ;  /* 0x0000000200037245 */ /* 0x000fe20000201000 */
[----:B------:R-:W-:Y:S02]  /*2af0*/  IMAD.SHL.U32 R2, R5, 0x10, RZ ;  /* 0x0000001005027824 */ /* 0x000fe400078e00ff */
[----:B------:R-:W-:-:S02]  /*2b00*/  FFMA R11, R11, R8, 1.1641532182693481445e-10 ;  /* 0x2f0000000b0b7423 */ /* 0x000fc40000000008 */
[----:B------:R-:W-:Y:S01]  /*2b10*/  FFMA R3, R3, R8, 1.1641532182693481445e-10 ;  /* 0x2f00000003037423 */ /* 0x000fe20000000008 */
[----:B------:R-:W-:Y:S01]  /*2b20*/  LOP3.LUT R2, R13, R12, R2, 0x96, !PT ;  /* 0x0000000c0d027212 */ /* 0x000fe200078e9602 */
[----:B------:R-:W-:Y:S01]  /*2b30*/  FMUL R12, R11, R11 ;  /* 0x0000000b0b0c7220 */ /* 0x000fe20000400000 */
[----:B------:R-:W-:Y:S01]  /*2b40*/  IMAD.SHL.U32 R13, R15, 0x2, RZ ;  /* 0x000000020f0d7824 */ /* 0x000fe200078e00ff */
[----:B------:R-:W-:Y:S02]  /*2b50*/  IADD3 R11, PT, PT, R9, 0x161f14, R0 ;  /* 0x00161f14090b7810 */ /* 0x000fe40007ffe000 */
[----:B------:R-:W-:Y:S01]  /*2b60*/  LOP3.LUT R2, R2, R5, RZ, 0x3c, !PT ;  /* 0x0000000502027212 */ /* 0x000fe200078e3cff */
[----:B------:R-:W-:Y:S01]  /*2b70*/  FFMA R12, R3, R3, R12 ;  /* 0x00000003030c7223 */ /* 0x000fe2000000000c */
[----:B------:R-:W-:Y:S02]  /*2b80*/  I2FP.F32.U32 R11, R11 ;  /* 0x0000000b000b7245 */ /* 0x000fe40000201000 */
[----:B------:R-:W-:Y:S01]  /*2b90*/  I2FP.F32.U32 R3, R10 ;  /* 0x0000000a00037245 */ /* 0x000fe20000201000 */
[----:B------:R-:W-:Y:S01]  /*2ba0*/  IMAD.SHL.U32 R14, R2, 0x10, RZ ;  /* 0x00000010020e7824 */ /* 0x000fe200078e00ff */
[----:B------:R-:W-:Y:S01]  /*2bb0*/  FSETP.GTU.AND P0, PT, R12, 1, PT ;  /* 0x3f8000000c00780b */ /* 0x000fe20003f0c000 */
[----:B------:R-:W-:-:S02]  /*2bc0*/  FFMA R11, R11, R8, 1.1641532182693481445e-10 ;  /* 0x2f0000000b0b7423 */ /* 0x000fc40000000008 */
[----:B------:R-:W-:Y:S01]  /*2bd0*/  FFMA R10, R3, R8, 1.1641532182693481445e-10 ;  /* 0x2f000000030a7423 */ /* 0x000fe20000000008 */
[----:B------:R-:W-:Y:S01]  /*2be0*/  LOP3.LUT R17, R15, R13, R14, 0x96, !PT ;  /* 0x0000000d0f117212 */ /* 0x000fe200078e960e */
[----:B------:R-:W-:Y:S01]  /*2bf0*/  FMUL R11, R11, R11 ;  /* 0x0000000b0b0b7220 */ /* 0x000fe20000400000 */
[----:B------:R-:W-:Y:S02]  /*2c00*/  IADD3 R14, PT, PT, R9, 0x212e9e, R5 ;  /* 0x00212e9e090e7810 */ /* 0x000fe40007ffe005 */
[----:B------:R-:W-:Y:S01]  /*2c10*/  LOP3.LUT R3, R17, R2, RZ, 0x3c, !PT ;  /* 0x0000000211037212 */ /* 0x000fe200078e3cff */
[----:B------:R-:W-:Y:S01]  /*2c20*/  FFMA R11, R10, R10, R11 ;  /* 0x0000000a0a0b7223 */ /* 0x000fe2000000000b */
[----:B------:R-:W-:Y:S02]  /*2c30*/  I2FP.F32.U32 R15, R14 ;  /* 0x0000000e000f7245 */ /* 0x000fe40000201000 */
[C---:B------:R-:W-:Y:S02]  /*2c40*/  IADD3 R13, PT, PT, R9.reuse, 0x1ba6d9, R4 ;  /* 0x001ba6d9090d7810 */ /* 0x040fe40007ffe004 */
[----:B------:R-:W-:Y:S01]  /*2c50*/  IADD3 R12, PT, PT, R9, 0x2c3e28, R3 ;  /* 0x002c3e28090c7810 */ /* 0x000fe20007ffe003 */
[----:B------:R-:W-:Y:S01]  /*2c60*/  FFMA R15, R15, R8, 1.1641532182693481445e-10 ;  /* 0x2f0000000f0f7423 */ /* 0x000fe20000000008 */
[----:B------:R-:W-:-:S02]  /*2c70*/  I2FP.F32.U32 R13, R13 ;  /* 0x0000000d000d7245 */ /* 0x000fc40000201000 */
[----:B------:R-:W-:Y:S01]  /*2c80*/  IADD3 R9, PT, PT, R9, 0x26b663, R2 ;  /* 0x0026b66309097810 */ /* 0x000fe20007ffe002 */
[----:B------:R-:W-:Y:S01]  /*2c90*/  FMUL R10, R15, R15 ;  /* 0x0000000f0f0a7220 */ /* 0x000fe20000400000 */
[----:B------:R-:W-:Y:S01]  /*2ca0*/  I2FP.F32.U32 R15, R12 ;  /* 0x0000000c000f7245 */ /* 0x000fe20000201000 */
[-C--:B------:R-:W-:Y:S01]  /*2cb0*/  FFMA R13, R13, R8.reuse, 1.1641532182693481445e-10 ;  /* 0x2f0000000d0d7423 */ /* 0x080fe20000000008 */
[----:B------:R-:W-:Y:S01]  /*2cc0*/  FSETP.GTU.AND P1, PT, R11, 1, PT ;  /* 0x3f8000000b00780b */ /* 0x000fe20003f2c000 */
[----:B------:R-:W-:Y:S01]  /*2cd0*/  VIADD R11, R6, 0x1 ;  /* 0x00000001060b7836 */ /* 0x000fe20000000000 */
[----:B------:R-:W-:Y:S01]  /*2ce0*/  I2FP.F32.U32 R9, R9 ;  /* 0x0000000900097245 */ /* 0x000fe20000201000 */
[-C--:B------:R-:W-:Y:S01]  /*2cf0*/  FFMA R15, R15, R8.reuse, 1.1641532182693481445e-10 ;  /* 0x2f0000000f0f7423 */ /* 0x080fe20000000008 */
[----:B------:R-:W-:Y:S01]  /*2d00*/  FFMA R10, R13, R13, R10 ;  /* 0x0000000d0d0a7223 */ /* 0x000fe2000000000a */
[----:B------:R-:W-:Y:S02]  /*2d10*/  @P0 IMAD.MOV R11, RZ, RZ, R6 ;  /* 0x000000ffff0b0224 */ /* 0x000fe400078e0206 */
[----:B------:R-:W-:Y:S01]  /*2d20*/  FFMA R9, R9, R8, 1.1641532182693481445e-10 ;  /* 0x2f00000009097423 */ /* 0x000fe20000000008 */
[----:B------:R-:W-:Y:S01]  /*2d30*/  FMUL R6, R15, R15 ;  /* 0x0000000f0f067220 */ /* 0x000fe20000400000 */
[----:B------:R-:W-:Y:S01]  /*2d40*/  FSETP.GTU.AND P0, PT, R10, 1, PT ;  /* 0x3f8000000a00780b */ /* 0x000fe20003f0c000 */
[----:B------:R-:W-:-:S02]  /*2d50*/  VIADD R8, R11, 0x1 ;  /* 0x000000010b087836 */ /* 0x000fc40000000000 */
[----:B------:R-:W-:Y:S01]  /*2d60*/  FFMA R6, R9, R9, R6 ;  /* 0x0000000909067223 */ /* 0x000fe20000000006 */
[----:B------:R-:W-:-:S04]  /*2d70*/  @P1 IMAD.MOV R8, RZ, RZ, R11 ;  /* 0x000000ffff081224 */ /* 0x000fc800078e020b */
[----:B------:R-:W-:Y:S01]  /*2d80*/  FSETP.GTU.AND P1, PT, R6, 1, PT ;  /* 0x3f8000000600780b */ /* 0x000fe20003f2c000 */
[----:B------:R-:W-:-:S04]  /*2d90*/  VIADD R9, R8, 0x1 ;  /* 0x0000000108097836 */ /* 0x000fc80000000000 */
[----:B------:R-:W-:-:S04]  /*2da0*/  @P0 IMAD.MOV R9, RZ, RZ, R8 ;  /* 0x000000ffff090224 */ /* 0x000fc800078e0208 */
[----:B------:R-:W-:-:S04]  /*2db0*/  VIADD R6, R9, 0x1 ;  /* 0x0000000109067836 */ /* 0x000fc80000000000 */
[----:B------:R-:W-:Y:S01]  /*2dc0*/  @P1 IMAD.MOV R6, RZ, RZ, R9 ;  /* 0x000000ffff061224 */ /* 0x000fe200078e0209 */
[----:B------:R-:W-:Y:S06]  /*2dd0*/  BRA.U UP0, `(.L_x_13) ;  /* 0xfffffff900787547 */ /* 0x000fec000b83ffff */
[----:B------:R-:W-:-:S07]  /*2de0*/  VIADD R7, R7, 0xd203af77 ;  /* 0xd203af7707077836 */ /* 0x000fce0000000000 */
.L_x_12:
[----:B------:R-:W-:-:S09]  /*2df0*/  UISETP.NE.AND UP0, UPT, UR4, URZ, UPT ;  /* 0x000000ff0400728c */ /* 0x000fd2000bf05270 */
[----:B------:R-:W-:Y:S05]  /*2e00*/  BRA.U !UP0, `(.L_x_14) ;  /* 0x0000000108907547 */ /* 0x000fea000b800000 */
[----:B------:R-:W-:Y:S01]  /*2e10*/  VIADD R7, R7, 0xb0f8a ;  /* 0x000b0f8a07077836 */ /* 0x000fe20000000000 */
[----:B------:R-:W-:-:S12]  /*2e20*/  UIADD3 UR4, UPT, UPT, -UR4, URZ, URZ ;  /* 0x000000ff04047290 */ /* 0x000fd8000fffe1ff */
.L_x_15:
[----:B------:R-:W-:Y:S01]  /*2e30*/  SHF.R.U32.HI R9, RZ, 0x2, R0 ;  /* 0x00000002ff097819 */ /* 0x000fe20000011600 */
[----:B------:R-:W-:Y:S01]  /*2e40*/  IMAD.MOV.U32 R10, RZ, RZ, R2 ;  /* 0x000000ffff0a7224 */ /* 0x000fe200078e0002 */
[----:B------:R-:W-:Y:S01]  /*2e50*/  SHF.R.U32.HI R11, RZ, 0x2, R4 ;  /* 0x00000002ff0b7819 */ /* 0x000fe20000011604 */
[----:B------:R-:W-:Y:S01]  /*2e60*/  UIADD3 UR4, UPT, UPT, UR4, 0x1, URZ ;  /* 0x0000000104047890 */ /* 0x000fe2000fffe0ff */
[----:B------:R-:W-:Y:S01]  /*2e70*/  LOP3.LUT R9, R9, R0, RZ, 0x3c, !PT ;  /* 0x0000000009097212 */ /* 0x000fe200078e3cff */
[----:B0-----:R-:W-:Y:S01]  /*2e80*/  IMAD.SHL.U32 R0, R3, 0x10, RZ ;  /* 0x0000001003007824 */ /* 0x001fe200078e00ff */
[----:B------:R-:W-:Y:S01]  /*2e90*/  LOP3.LUT R11, R11, R4, RZ, 0x3c, !PT ;  /* 0x000000040b0b7212 */ /* 0x000fe200078e3cff */
[----:B------:R-:W-:Y:S02]  /*2ea0*/  UISETP.NE.AND UP0, UPT, UR4, URZ, UPT ;  /* 0x000000ff0400728c */ /* 0x000fe4000bf05270 */
[----:B------:R-:W-:Y:S02]  /*2eb0*/  IMAD.SHL.U32 R8, R9, 0x2, RZ ;  /* 0x0000000209087824 */ /* 0x000fe400078e00ff */
[----:B------:R-:W-:-:S03]  /*2ec0*/  IMAD.SHL.U32 R4, R11, 0x2, RZ ;  /* 0x000000020b047824 */ /* 0x000fc600078e00ff */
[----:B------:R-:W-:Y:S01]  /*2ed0*/  LOP3.LUT R0, R9, R8, R0, 0x96, !PT ;  /* 0x0000000809007212 */ /* 0x000fe200078e9600 */
[----:B------:R-:W-:Y:S02]  /*2ee0*/  IMAD.MOV.U32 R9, RZ, RZ, 0x2f800000 ;  /* 0x2f800000ff097424 */ /* 0x000fe400078e00ff */
[----:B------:R-:W-:Y:S01]  /*2ef0*/  VIADD R8, R6, 0x1 ;  /* 0x0000000106087836 */ /* 0x000fe20000000000 */
[----:B------:R-:W-:-:S05]  /*2f00*/  LOP3.LUT R2, R0, R3, RZ, 0x3c, !PT ;  /* 0x0000000300027212 */ /* 0x000fca00078e3cff */
[----:B------:R-:W-:-:S05]  /*2f10*/  IMAD.SHL.U32 R0, R2, 0x10, RZ ;  /* 0x0000001002007824 */ /* 0x000fca00078e00ff */
[----:B------:R-:W-:Y:S02]  /*2f20*/  LOP3.LUT R11, R11, R4, R0, 0x96, !PT ;  /* 0x000000040b0b7212 */ /* 0x000fe400078e9600 */
[----:B------:R-:W-:Y:S02]  /*2f30*/  IADD3 R0, PT, PT, R7, -0x587c5, R2 ;  /* 0xfffa783b07007810 */ /* 0x000fe40007ffe002 */
[----:B------:R-:W-:Y:S02]  /*2f40*/  LOP3.LUT R12, R11, R2, RZ, 0x3c, !PT ;  /* 0x000000020b0c7212 */ /* 0x000fe400078e3cff */
[----:B------:R-:W-:-:S03]  /*2f50*/  I2FP.F32.U32 R0, R0 ;  /* 0x0000000000007245 */ /* 0x000fc60000201000 */
[----:B------:R-:W-:Y:S02]  /*2f60*/  IMAD.IADD R4, R12, 0x1, R7 ;  /* 0x000000010c047824 */ /* 0x000fe400078e0207 */
[----:B------:R-:W-:Y:S01]  /*2f70*/  FFMA R0, R0, R9, 1.1641532182693481445e-10 ;  /* 0x2f00000000007423 */ /* 0x000fe20000000009 */
[----:B------:R-:W-:Y:S02]  /*2f80*/  VIADD R7, R7, 0xb0f8a ;  /* 0x000b0f8a07077836 */ /* 0x000fe40000000000 */
[----:B------:R-:W-:-:S05]  /*2f90*/  I2FP.F32.U32 R4, R4 ;  /* 0x0000000400047245 */ /* 0x000fca0000201000 */
[----:B------:R-:W-:-:S04]  /*2fa0*/  FFMA R4, R4, R9, 1.1641532182693481445e-10 ;  /* 0x2f00000004047423 */ /* 0x000fc80000000009 */
[----:B------:R-:W-:Y:S01]  /*2fb0*/  FMUL R9, R4, R4 ;  /* 0x0000000404097220 */ /* 0x000fe20000400000 */
[----:B------:R-:W-:-:S03]  /*2fc0*/  IMAD.MOV.U32 R4, RZ, RZ, R10 ;  /* 0x000000ffff047224 */ /* 0x000fc600078e000a */
[----:B------:R-:W-:Y:S01]  /*2fd0*/  FFMA R9, R0, R0, R9 ;  /* 0x0000000000097223 */ /* 0x000fe20000000009 */
[----:B------:R-:W-:Y:S02]  /*2fe0*/  IMAD.MOV.U32 R0, RZ, RZ, R5 ;  /* 0x000000ffff007224 */ /* 0x000fe400078e0005 */
[----:B------:R-:W-:Y:S02]  /*2ff0*/  IMAD.MOV.U32 R5, RZ, RZ, R3 ;  /* 0x000000ffff057224 */ /* 0x000fe400078e0003 */
[----:B------:R-:W-:Y:S01]  /*3000*/  FSETP.GTU.AND P0, PT, R9, 1, PT ;  /* 0x3f8000000900780b */ /* 0x000fe20003f0c000 */
[----:B------:R-:W-:-:S12]  /*3010*/  IMAD.MOV.U32 R3, RZ, RZ, R12 ;  /* 0x000000ffff037224 */ /* 0x000fd800078e000c */
[----:B------:R-:W-:-:S04]  /*3020*/  @P0 IMAD.MOV R8, RZ, RZ, R6 ;  /* 0x000000ffff080224 */ /* 0x000fc800078e0206 */
[----:B------:R-:W-:Y:S01]  /*3030*/  IMAD.MOV.U32 R6, RZ, RZ, R8 ;  /* 0x000000ffff067224 */ /* 0x000fe200078e0008 */
[----:B------:R-:W-:Y:S06]  /*3040*/  BRA.U UP0, `(.L_x_15) ;  /* 0xfffffffd00787547 */ /* 0x000fec000b83ffff */
.L_x_14:
[----:B------:R-:W-:-:S07]  /*3050*/  IMAD.MOV.U32 R7, RZ, RZ, RZ ;  /* 0x000000ffff077224 */ /* 0x000fce00078e00ff */
.L_x_11:
[----:B0-----:R-:W0:Y:S02]  /*3060*/  LDC.64 R2, c[0x0][0x388] ;  /* 0x0000e200ff027b82 */ /* 0x001e240000000a00 */
[----:B0-----:R-:W-:Y:S01]  /*3070*/  REDG.E.ADD.64.STRONG.GPU desc[UR6][R2.64], R6 ;  /* 0x000000060200798e */ /* 0x001fe2000c12e506 */
[----:B------:R-:W-:Y:S05]  /*3080*/  EXIT ;  /* 0x000000000000794d */ /* 0x000fea0003800000 */
.L_x_16:
[----:B------:R-:W-:-:S00]  /*3090*/  BRA `(.L_x_16) ;  /* 0xfffffffc00fc7947 */ /* 0x000fc0000383ffff */
[----:B------:R-:W-:-:S00]  /*30a0*/  NOP ;  /* 0x0000000000007918 */ /* 0x000fc00000000000 */
        /* <DEDUP_REMOVED lines=13> */
.L_x_17:


//--------------------- .nv.global.init           --------------------------
	.section	.nv.global.init,"aw",@progbits
	.align	4
.nv.global.init:
	.type		mrg32k3aM1SubSeq,@object
	.size		mrg32k3aM1SubSeq,(mrg32k3aM2SubSeq - mrg32k3aM1SubSeq)
mrg32k3aM1SubSeq:
        /*0000*/ 	.byte	0x0b, 0xcc, 0xee, 0x04, 0x73, 0x29, 0x8b, 0x6f, 0xf6, 0x53, 0x03, 0xf6, 0x23, 0xf6, 0xea, 0xda
        /* <DEDUP_REMOVED lines=125> */
	.type		mrg32k3aM2SubSeq,@object
	.size		mrg32k3aM2SubSeq,(mrg32k3aM1 - mrg32k3aM2SubSeq)
mrg32k3aM2SubSeq:
        /* <DEDUP_REMOVED lines=126> */
	.type		mrg32k3aM1,@object
	.size		mrg32k3aM1,(mrg32k3aM1Seq - mrg32k3aM1)
mrg32k3aM1:
        /* <DEDUP_REMOVED lines=144> */
	.type		mrg32k3aM1Seq,@object
	.size		mrg32k3aM1Seq,(mrg32k3aM2 - mrg32k3aM1Seq)
mrg32k3aM1Seq:
        /* <DEDUP_REMOVED lines=144> */
	.type		mrg32k3aM2,@object
	.size		mrg32k3aM2,(mrg32k3aM2Seq - mrg32k3aM2)
mrg32k3aM2:
        /* <DEDUP_REMOVED lines=144> */
	.type		mrg32k3aM2Seq,@object
	.size		mrg32k3aM2Seq,(precalc_xorwow_matrix - mrg32k3aM2Seq)
mrg32k3aM2Seq:
        /* <DEDUP_REMOVED lines=144> */
	.type		precalc_xorwow_matrix,@object
	.size		precalc_xorwow_matrix,(precalc_xorwow_offset_matrix - precalc_xorwow_matrix)
precalc_xorwow_matrix:
        /* <DEDUP_REMOVED lines=6400> */
	.type		precalc_xorwow_offset_matrix,@object
	.size		precalc_xorwow_offset_matrix,(.L_1 - precalc_xorwow_offset_matrix)
precalc_xorwow_offset_matrix:
        /* <DEDUP_REMOVED lines=6400> */
.L_1:


//--------------------- .nv.shared.reserved.0     --------------------------
	.section	.nv.shared.reserved.0,"aw",@nobits
	.weak		__nv_reservedSMEM_offset_0_alias
	.size		__nv_reservedSMEM_offset_0_alias, 0, 64
	.other		__nv_reservedSMEM_offset_0_alias,@"STO_CUDA_RESERVED_SHARED STV_DEFAULT"
__nv_reservedSMEM_offset_0_alias:
	.zero		0
	.zero		64


//--------------------- .nv.constant0._Z16kernelEstimatePiiPy --------------------------
	.section	.nv.constant0._Z16kernelEstimatePiiPy,"a",@progbits
	.sectionflags	@""
	.align	4
.nv.constant0._Z16kernelEstimatePiiPy:
	.zero		912


//--------------------- SYMBOLS --------------------------

	.type		.nv.reservedSmem.offset0,@object
	.size		.nv.reservedSmem.offset0,0x4
